//
// Generated by NVIDIA NVVM Compiler
//
// Compiler Build ID: CL-36424714
// Cuda compilation tools, release 13.0, V13.0.88
// Based on NVVM 20.0.0
//

.version 9.0
.target sm_100
.address_size 64

	// .globl	_Z19ternary_gemm_kernelPKaS0_Pfiii
// _ZZ19ternary_gemm_kernelPKaS0_PfiiiE2As has been demoted
// _ZZ19ternary_gemm_kernelPKaS0_PfiiiE2Ws has been demoted

.visible .entry _Z19ternary_gemm_kernelPKaS0_Pfiii(
	.param .u64 .ptr .align 1 _Z19ternary_gemm_kernelPKaS0_Pfiii_param_0,
	.param .u64 .ptr .align 1 _Z19ternary_gemm_kernelPKaS0_Pfiii_param_1,
	.param .u64 .ptr .align 1 _Z19ternary_gemm_kernelPKaS0_Pfiii_param_2,
	.param .u32 _Z19ternary_gemm_kernelPKaS0_Pfiii_param_3,
	.param .u32 _Z19ternary_gemm_kernelPKaS0_Pfiii_param_4,
	.param .u32 _Z19ternary_gemm_kernelPKaS0_Pfiii_param_5
)
{
	.reg .pred 	%p<86>;
	.reg .b16 	%rs<81>;
	.reg .b32 	%r<915>;
	.reg .b32 	%f<50>;
	.reg .b64 	%rd<82>;
	// demoted variable
	.shared .align 1 .b8 _ZZ19ternary_gemm_kernelPKaS0_PfiiiE2As[2304];
	// demoted variable
	.shared .align 1 .b8 _ZZ19ternary_gemm_kernelPKaS0_PfiiiE2Ws[2304];
	ld.param.u64 	%rd8, [_Z19ternary_gemm_kernelPKaS0_Pfiii_param_0];
	ld.param.u64 	%rd9, [_Z19ternary_gemm_kernelPKaS0_Pfiii_param_2];
	ld.param.u32 	%r103, [_Z19ternary_gemm_kernelPKaS0_Pfiii_param_3];
	ld.param.u32 	%r104, [_Z19ternary_gemm_kernelPKaS0_Pfiii_param_4];
	ld.param.u32 	%r105, [_Z19ternary_gemm_kernelPKaS0_Pfiii_param_5];
	cvta.to.global.u64 	%rd1, %rd8;
	cvta.to.global.u64 	%rd2, %rd9;
	mov.u32 	%r1, %tid.x;
	mov.u32 	%r2, %tid.y;
	mov.u32 	%r106, %ntid.x;
	mad.lo.s32 	%r3, %r2, %r106, %r1;
	mov.u32 	%r107, %ctaid.y;
	shl.b32 	%r4, %r107, 6;
	mov.u32 	%r108, %ctaid.x;
	shl.b32 	%r5, %r108, 6;
	setp.lt.s32 	%p1, %r105, 1;
	mov.f32 	%f34, 0f00000000;
	mov.f32 	%f35, %f34;
	mov.f32 	%f36, %f34;
	mov.f32 	%f37, %f34;
	mov.f32 	%f38, %f34;
	mov.f32 	%f39, %f34;
	mov.f32 	%f40, %f34;
	mov.f32 	%f41, %f34;
	mov.f32 	%f42, %f34;
	mov.f32 	%f43, %f34;
	mov.f32 	%f44, %f34;
	mov.f32 	%f45, %f34;
	mov.f32 	%f46, %f34;
	mov.f32 	%f47, %f34;
	mov.f32 	%f48, %f34;
	mov.f32 	%f49, %f34;
	@%p1 bra 	$L__BB0_53;
	and.b32  	%r881, %r3, 31;
	shr.u32 	%r110, %r3, 5;
	add.s32 	%r111, %r110, %r4;
	add.s32 	%r112, %r3, 256;
	shr.u32 	%r113, %r112, 5;
	add.s32 	%r114, %r113, %r4;
	add.s32 	%r115, %r3, 512;
	shr.u32 	%r116, %r115, 5;
	add.s32 	%r117, %r116, %r4;
	add.s32 	%r118, %r3, 768;
	shr.u32 	%r119, %r118, 5;
	add.s32 	%r7, %r119, %r4;
	add.s32 	%r120, %r3, 1024;
	shr.u32 	%r121, %r120, 5;
	add.s32 	%r122, %r121, %r4;
	add.s32 	%r123, %r3, 1280;
	shr.u32 	%r124, %r123, 5;
	add.s32 	%r8, %r124, %r4;
	add.s32 	%r125, %r3, 1536;
	shr.u32 	%r126, %r125, 5;
	add.s32 	%r127, %r126, %r4;
	add.s32 	%r128, %r3, 1792;
	shr.u32 	%r129, %r128, 5;
	add.s32 	%r130, %r129, %r4;
	add.s32 	%r131, %r110, %r5;
	add.s32 	%r132, %r113, %r5;
	add.s32 	%r133, %r116, %r5;
	add.s32 	%r9, %r119, %r5;
	add.s32 	%r134, %r121, %r5;
	add.s32 	%r135, %r124, %r5;
	add.s32 	%r136, %r126, %r5;
	add.s32 	%r137, %r129, %r5;
	mad.lo.s32 	%r897, %r131, %r105, %r881;
	mad.lo.s32 	%r896, %r132, %r105, %r881;
	mad.lo.s32 	%r895, %r133, %r105, %r881;
	mad.lo.s32 	%r894, %r9, %r105, %r881;
	mad.lo.s32 	%r893, %r134, %r105, %r881;
	mad.lo.s32 	%r892, %r135, %r105, %r881;
	mad.lo.s32 	%r891, %r136, %r105, %r881;
	mad.lo.s32 	%r890, %r137, %r105, %r881;
	mad.lo.s32 	%r889, %r130, %r105, %r881;
	mad.lo.s32 	%r888, %r127, %r105, %r881;
	mad.lo.s32 	%r887, %r8, %r105, %r881;
	mad.lo.s32 	%r886, %r122, %r105, %r881;
	mad.lo.s32 	%r885, %r7, %r105, %r881;
	mad.lo.s32 	%r884, %r117, %r105, %r881;
	mad.lo.s32 	%r883, %r114, %r105, %r881;
	mad.lo.s32 	%r882, %r111, %r105, %r881;
	mov.b32 	%r898, 0;
	mov.u32 	%r899, %r898;
	mov.u32 	%r900, %r898;
	mov.u32 	%r901, %r898;
	mov.u32 	%r902, %r898;
	mov.u32 	%r903, %r898;
	mov.u32 	%r904, %r898;
	mov.u32 	%r905, %r898;
	mov.u32 	%r906, %r898;
	mov.u32 	%r907, %r898;
	mov.u32 	%r908, %r898;
	mov.u32 	%r909, %r898;
	mov.u32 	%r910, %r898;
	mov.u32 	%r911, %r898;
	mov.u32 	%r912, %r898;
	mov.u32 	%r913, %r898;
	mov.u32 	%r914, %r898;
$L__BB0_2:
	setp.lt.u32 	%p2, %r3, 2048;
	@%p2 bra 	$L__BB0_3;
	bra.uni 	$L__BB0_51;
$L__BB0_3:
	shr.u32 	%r138, %r3, 5;
	mov.u32 	%r139, %ctaid.y;
	shl.b32 	%r140, %r139, 6;
	add.s32 	%r141, %r138, %r140;
	setp.ge.s32 	%p3, %r141, %r103;
	setp.ge.s32 	%p4, %r881, %r105;
	mov.b16 	%rs65, 0;
	or.pred  	%p5, %p3, %p4;
	@%p5 bra 	$L__BB0_5;
	cvt.u64.u32 	%rd10, %r882;
	add.s64 	%rd11, %rd1, %rd10;
	ld.global.nc.u8 	%rs34, [%rd11];
	cvt.u16.u8 	%rs65, %rs34;
$L__BB0_5:
	setp.gt.u32 	%p6, %r3, 1791;
	shr.u32 	%r142, %r3, 5;
	mov.u32 	%r143, _ZZ19ternary_gemm_kernelPKaS0_PfiiiE2As;
	mad.lo.s32 	%r144, %r142, 36, %r143;
	and.b32  	%r145, %r3, 31;
	add.s32 	%r146, %r144, %r145;
	st.shared.u8 	[%r146], %rs65;
	@%p6 bra 	$L__BB0_27;
	add.s32 	%r147, %r3, 256;
	shr.u32 	%r148, %r147, 5;
	mov.u32 	%r149, %ctaid.y;
	shl.b32 	%r150, %r149, 6;
	add.s32 	%r151, %r148, %r150;
	setp.ge.s32 	%p8, %r151, %r103;
	mov.b16 	%rs66, 0;
	or.pred  	%p9, %p8, %p4;
	@%p9 bra 	$L__BB0_8;
	cvt.u64.u32 	%rd12, %r883;
	add.s64 	%rd13, %rd1, %rd12;
	ld.global.nc.u8 	%rs36, [%rd13];
	cvt.u16.u8 	%rs66, %rs36;
$L__BB0_8:
	setp.gt.u32 	%p10, %r3, 1535;
	add.s32 	%r152, %r3, 256;
	shr.u32 	%r153, %r152, 5;
	mov.u32 	%r154, _ZZ19ternary_gemm_kernelPKaS0_PfiiiE2As;
	mad.lo.s32 	%r155, %r153, 36, %r154;
	and.b32  	%r156, %r3, 31;
	add.s32 	%r157, %r155, %r156;
	st.shared.u8 	[%r157], %rs66;
	@%p10 bra 	$L__BB0_27;
	add.s32 	%r158, %r3, 512;
	shr.u32 	%r159, %r158, 5;
	mov.u32 	%r160, %ctaid.y;
	shl.b32 	%r161, %r160, 6;
	add.s32 	%r162, %r159, %r161;
	setp.ge.s32 	%p12, %r162, %r103;
	mov.b16 	%rs67, 0;
	or.pred  	%p13, %p12, %p4;
	@%p13 bra 	$L__BB0_11;
	cvt.u64.u32 	%rd14, %r884;
	add.s64 	%rd15, %rd1, %rd14;
	ld.global.nc.u8 	%rs38, [%rd15];
	cvt.u16.u8 	%rs67, %rs38;
$L__BB0_11:
	setp.gt.u32 	%p14, %r3, 1279;
	add.s32 	%r163, %r3, 512;
	shr.u32 	%r164, %r163, 5;
	mov.u32 	%r165, _ZZ19ternary_gemm_kernelPKaS0_PfiiiE2As;
	mad.lo.s32 	%r166, %r164, 36, %r165;
	and.b32  	%r167, %r3, 31;
	add.s32 	%r168, %r166, %r167;
	st.shared.u8 	[%r168], %rs67;
	@%p14 bra 	$L__BB0_27;
	setp.ge.s32 	%p16, %r7, %r103;
	mov.b16 	%rs68, 0;
	or.pred  	%p17, %p16, %p4;
	@%p17 bra 	$L__BB0_14;
	cvt.u64.u32 	%rd16, %r885;
	add.s64 	%rd17, %rd1, %rd16;
	ld.global.nc.u8 	%rs40, [%rd17];
	cvt.u16.u8 	%rs68, %rs40;
$L__BB0_14:
	setp.gt.u32 	%p18, %r3, 1023;
	add.s32 	%r169, %r3, 768;
	shr.u32 	%r170, %r169, 5;
	mov.u32 	%r171, _ZZ19ternary_gemm_kernelPKaS0_PfiiiE2As;
	mad.lo.s32 	%r172, %r170, 36, %r171;
	and.b32  	%r173, %r3, 31;
	add.s32 	%r174, %r172, %r173;
	st.shared.u8 	[%r174], %rs68;
	@%p18 bra 	$L__BB0_27;
	add.s32 	%r175, %r3, 1024;
	shr.u32 	%r176, %r175, 5;
	mov.u32 	%r177, %ctaid.y;
	shl.b32 	%r178, %r177, 6;
	add.s32 	%r179, %r176, %r178;
	setp.ge.s32 	%p20, %r179, %r103;
	mov.b16 	%rs69, 0;
	or.pred  	%p21, %p20, %p4;
	@%p21 bra 	$L__BB0_17;
	cvt.u64.u32 	%rd18, %r886;
	add.s64 	%rd19, %rd1, %rd18;
	ld.global.nc.u8 	%rs42, [%rd19];
	cvt.u16.u8 	%rs69, %rs42;
$L__BB0_17:
	setp.gt.u32 	%p22, %r3, 767;
	add.s32 	%r180, %r3, 1024;
	shr.u32 	%r181, %r180, 5;
	mov.u32 	%r182, _ZZ19ternary_gemm_kernelPKaS0_PfiiiE2As;
	mad.lo.s32 	%r183, %r181, 36, %r182;
	and.b32  	%r184, %r3, 31;
	add.s32 	%r185, %r183, %r184;
	st.shared.u8 	[%r185], %rs69;
	@%p22 bra 	$L__BB0_27;
	setp.ge.s32 	%p24, %r8, %r103;
	mov.b16 	%rs70, 0;
	or.pred  	%p25, %p24, %p4;
	@%p25 bra 	$L__BB0_20;
	cvt.u64.u32 	%rd20, %r887;
	add.s64 	%rd21, %rd1, %rd20;
	ld.global.nc.u8 	%rs44, [%rd21];
	cvt.u16.u8 	%rs70, %rs44;
$L__BB0_20:
	setp.gt.u32 	%p26, %r3, 511;
	add.s32 	%r186, %r3, 1280;
	shr.u32 	%r187, %r186, 5;
	mov.u32 	%r188, _ZZ19ternary_gemm_kernelPKaS0_PfiiiE2As;
	mad.lo.s32 	%r189, %r187, 36, %r188;
	and.b32  	%r190, %r3, 31;
	add.s32 	%r191, %r189, %r190;
	st.shared.u8 	[%r191], %rs70;
	@%p26 bra 	$L__BB0_27;
	add.s32 	%r192, %r3, 1536;
	shr.u32 	%r193, %r192, 5;
	mov.u32 	%r194, %ctaid.y;
	shl.b32 	%r195, %r194, 6;
	add.s32 	%r196, %r193, %r195;
	setp.ge.s32 	%p28, %r196, %r103;
	mov.b16 	%rs71, 0;
	or.pred  	%p29, %p28, %p4;
	@%p29 bra 	$L__BB0_23;
	cvt.u64.u32 	%rd22, %r888;
	add.s64 	%rd23, %rd1, %rd22;
	ld.global.nc.u8 	%rs46, [%rd23];
	cvt.u16.u8 	%rs71, %rs46;
$L__BB0_23:
	setp.gt.u32 	%p30, %r3, 255;
	add.s32 	%r197, %r3, 1536;
	shr.u32 	%r198, %r197, 5;
	mov.u32 	%r199, _ZZ19ternary_gemm_kernelPKaS0_PfiiiE2As;
	mad.lo.s32 	%r200, %r198, 36, %r199;
	and.b32  	%r201, %r3, 31;
	add.s32 	%r202, %r200, %r201;
	st.shared.u8 	[%r202], %rs71;
	@%p30 bra 	$L__BB0_27;
	add.s32 	%r203, %r3, 1792;
	shr.u32 	%r204, %r203, 5;
	mov.u32 	%r205, %ctaid.y;
	shl.b32 	%r206, %r205, 6;
	add.s32 	%r207, %r204, %r206;
	setp.ge.s32 	%p32, %r207, %r103;
	mov.b16 	%rs72, 0;
	or.pred  	%p33, %p32, %p4;
	@%p33 bra 	$L__BB0_26;
	cvt.u64.u32 	%rd24, %r889;
	add.s64 	%rd25, %rd1, %rd24;
	ld.global.nc.u8 	%rs48, [%rd25];
	cvt.u16.u8 	%rs72, %rs48;
$L__BB0_26:
	add.s32 	%r208, %r3, 1792;
	shr.u32 	%r209, %r208, 5;
	mov.u32 	%r210, _ZZ19ternary_gemm_kernelPKaS0_PfiiiE2As;
	mad.lo.s32 	%r211, %r209, 36, %r210;
	and.b32  	%r212, %r3, 31;
	add.s32 	%r213, %r211, %r212;
	st.shared.u8 	[%r213], %rs72;
$L__BB0_27:
	shr.u32 	%r214, %r3, 5;
	mov.u32 	%r215, %ctaid.x;
	shl.b32 	%r216, %r215, 6;
	add.s32 	%r217, %r214, %r216;
	setp.ge.s32 	%p35, %r217, %r104;
	mov.b16 	%rs73, 0;
	or.pred  	%p36, %p35, %p4;
	@%p36 bra 	$L__BB0_29;
	ld.param.u64 	%rd74, [_Z19ternary_gemm_kernelPKaS0_Pfiii_param_1];
	cvt.s64.s32 	%rd26, %r897;
	cvta.to.global.u64 	%rd27, %rd74;
	add.s64 	%rd28, %rd27, %rd26;
	ld.global.nc.u8 	%rs50, [%rd28];
	cvt.u16.u8 	%rs73, %rs50;
$L__BB0_29:
	shr.u32 	%r218, %r3, 5;
	mov.u32 	%r219, _ZZ19ternary_gemm_kernelPKaS0_PfiiiE2Ws;
	mad.lo.s32 	%r220, %r218, 36, %r219;
	and.b32  	%r221, %r3, 31;
	add.s32 	%r222, %r220, %r221;
	st.shared.u8 	[%r222], %rs73;
	@%p6 bra 	$L__BB0_51;
	add.s32 	%r223, %r3, 256;
	shr.u32 	%r224, %r223, 5;
	mov.u32 	%r225, %ctaid.x;
	shl.b32 	%r226, %r225, 6;
	add.s32 	%r227, %r224, %r226;
	setp.ge.s32 	%p39, %r227, %r104;
	mov.b16 	%rs74, 0;
	or.pred  	%p40, %p39, %p4;
	@%p40 bra 	$L__BB0_32;
	ld.param.u64 	%rd75, [_Z19ternary_gemm_kernelPKaS0_Pfiii_param_1];
	cvt.s64.s32 	%rd29, %r896;
	cvta.to.global.u64 	%rd30, %rd75;
	add.s64 	%rd31, %rd30, %rd29;
	ld.global.nc.u8 	%rs52, [%rd31];
	cvt.u16.u8 	%rs74, %rs52;
$L__BB0_32:
	setp.gt.u32 	%p41, %r3, 1535;
	add.s32 	%r228, %r3, 256;
	shr.u32 	%r229, %r228, 5;
	mov.u32 	%r230, _ZZ19ternary_gemm_kernelPKaS0_PfiiiE2Ws;
	mad.lo.s32 	%r231, %r229, 36, %r230;
	and.b32  	%r232, %r3, 31;
	add.s32 	%r233, %r231, %r232;
	st.shared.u8 	[%r233], %rs74;
	@%p41 bra 	$L__BB0_51;
	add.s32 	%r234, %r3, 512;
	shr.u32 	%r235, %r234, 5;
	mov.u32 	%r236, %ctaid.x;
	shl.b32 	%r237, %r236, 6;
	add.s32 	%r238, %r235, %r237;
	setp.ge.s32 	%p43, %r238, %r104;
	mov.b16 	%rs75, 0;
	or.pred  	%p44, %p43, %p4;
	@%p44 bra 	$L__BB0_35;
	ld.param.u64 	%rd76, [_Z19ternary_gemm_kernelPKaS0_Pfiii_param_1];
	cvt.s64.s32 	%rd32, %r895;
	cvta.to.global.u64 	%rd33, %rd76;
	add.s64 	%rd34, %rd33, %rd32;
	ld.global.nc.u8 	%rs54, [%rd34];
	cvt.u16.u8 	%rs75, %rs54;
$L__BB0_35:
	setp.gt.u32 	%p45, %r3, 1279;
	add.s32 	%r239, %r3, 512;
	shr.u32 	%r240, %r239, 5;
	mov.u32 	%r241, _ZZ19ternary_gemm_kernelPKaS0_PfiiiE2Ws;
	mad.lo.s32 	%r242, %r240, 36, %r241;
	and.b32  	%r243, %r3, 31;
	add.s32 	%r244, %r242, %r243;
	st.shared.u8 	[%r244], %rs75;
	@%p45 bra 	$L__BB0_51;
	setp.ge.s32 	%p47, %r9, %r104;
	mov.b16 	%rs76, 0;
	or.pred  	%p48, %p47, %p4;
	@%p48 bra 	$L__BB0_38;
	ld.param.u64 	%rd77, [_Z19ternary_gemm_kernelPKaS0_Pfiii_param_1];
	cvt.s64.s32 	%rd35, %r894;
	cvta.to.global.u64 	%rd36, %rd77;
	add.s64 	%rd37, %rd36, %rd35;
	ld.global.nc.u8 	%rs56, [%rd37];
	cvt.u16.u8 	%rs76, %rs56;
$L__BB0_38:
	setp.gt.u32 	%p49, %r3, 1023;
	add.s32 	%r245, %r3, 768;
	shr.u32 	%r246, %r245, 5;
	mov.u32 	%r247, _ZZ19ternary_gemm_kernelPKaS0_PfiiiE2Ws;
	mad.lo.s32 	%r248, %r246, 36, %r247;
	and.b32  	%r249, %r3, 31;
	add.s32 	%r250, %r248, %r249;
	st.shared.u8 	[%r250], %rs76;
	@%p49 bra 	$L__BB0_51;
	add.s32 	%r251, %r3, 1024;
	shr.u32 	%r252, %r251, 5;
	mov.u32 	%r253, %ctaid.x;
	shl.b32 	%r254, %r253, 6;
	add.s32 	%r255, %r252, %r254;
	setp.ge.s32 	%p51, %r255, %r104;
	mov.b16 	%rs77, 0;
	or.pred  	%p52, %p51, %p4;
	@%p52 bra 	$L__BB0_41;
	ld.param.u64 	%rd78, [_Z19ternary_gemm_kernelPKaS0_Pfiii_param_1];
	cvt.s64.s32 	%rd38, %r893;
	cvta.to.global.u64 	%rd39, %rd78;
	add.s64 	%rd40, %rd39, %rd38;
	ld.global.nc.u8 	%rs58, [%rd40];
	cvt.u16.u8 	%rs77, %rs58;
$L__BB0_41:
	setp.gt.u32 	%p53, %r3, 767;
	add.s32 	%r256, %r3, 1024;
	shr.u32 	%r257, %r256, 5;
	mov.u32 	%r258, _ZZ19ternary_gemm_kernelPKaS0_PfiiiE2Ws;
	mad.lo.s32 	%r259, %r257, 36, %r258;
	and.b32  	%r260, %r3, 31;
	add.s32 	%r261, %r259, %r260;
	st.shared.u8 	[%r261], %rs77;
	@%p53 bra 	$L__BB0_51;
	add.s32 	%r262, %r3, 1280;
	shr.u32 	%r263, %r262, 5;
	mov.u32 	%r264, %ctaid.x;
	shl.b32 	%r265, %r264, 6;
	add.s32 	%r266, %r263, %r265;
	setp.ge.s32 	%p55, %r266, %r104;
	mov.b16 	%rs78, 0;
	or.pred  	%p56, %p55, %p4;
	@%p56 bra 	$L__BB0_44;
	ld.param.u64 	%rd79, [_Z19ternary_gemm_kernelPKaS0_Pfiii_param_1];
	cvt.s64.s32 	%rd41, %r892;
	cvta.to.global.u64 	%rd42, %rd79;
	add.s64 	%rd43, %rd42, %rd41;
	ld.global.nc.u8 	%rs60, [%rd43];
	cvt.u16.u8 	%rs78, %rs60;
$L__BB0_44:
	setp.gt.u32 	%p57, %r3, 511;
	add.s32 	%r267, %r3, 1280;
	shr.u32 	%r268, %r267, 5;
	mov.u32 	%r269, _ZZ19ternary_gemm_kernelPKaS0_PfiiiE2Ws;
	mad.lo.s32 	%r270, %r268, 36, %r269;
	and.b32  	%r271, %r3, 31;
	add.s32 	%r272, %r270, %r271;
	st.shared.u8 	[%r272], %rs78;
	@%p57 bra 	$L__BB0_51;
	add.s32 	%r273, %r3, 1536;
	shr.u32 	%r274, %r273, 5;
	mov.u32 	%r275, %ctaid.x;
	shl.b32 	%r276, %r275, 6;
	add.s32 	%r277, %r274, %r276;
	setp.ge.s32 	%p59, %r277, %r104;
	mov.b16 	%rs79, 0;
	or.pred  	%p60, %p59, %p4;
	@%p60 bra 	$L__BB0_47;
	ld.param.u64 	%rd80, [_Z19ternary_gemm_kernelPKaS0_Pfiii_param_1];
	cvt.s64.s32 	%rd44, %r891;
	cvta.to.global.u64 	%rd45, %rd80;
	add.s64 	%rd46, %rd45, %rd44;
	ld.global.nc.u8 	%rs62, [%rd46];
	cvt.u16.u8 	%rs79, %rs62;
$L__BB0_47:
	setp.gt.u32 	%p61, %r3, 255;
	add.s32 	%r278, %r3, 1536;
	shr.u32 	%r279, %r278, 5;
	mov.u32 	%r280, _ZZ19ternary_gemm_kernelPKaS0_PfiiiE2Ws;
	mad.lo.s32 	%r281, %r279, 36, %r280;
	and.b32  	%r282, %r3, 31;
	add.s32 	%r283, %r281, %r282;
	st.shared.u8 	[%r283], %rs79;
	@%p61 bra 	$L__BB0_51;
	add.s32 	%r284, %r3, 1792;
	shr.u32 	%r285, %r284, 5;
	mov.u32 	%r286, %ctaid.x;
	shl.b32 	%r287, %r286, 6;
	add.s32 	%r288, %r285, %r287;
	setp.ge.s32 	%p63, %r288, %r104;
	mov.b16 	%rs80, 0;
	or.pred  	%p64, %p63, %p4;
	@%p64 bra 	$L__BB0_50;
	ld.param.u64 	%rd81, [_Z19ternary_gemm_kernelPKaS0_Pfiii_param_1];
	cvt.s64.s32 	%rd47, %r890;
	cvta.to.global.u64 	%rd48, %rd81;
	add.s64 	%rd49, %rd48, %rd47;
	ld.global.nc.u8 	%rs64, [%rd49];
	cvt.u16.u8 	%rs80, %rs64;
$L__BB0_50:
	add.s32 	%r289, %r3, 1792;
	shr.u32 	%r290, %r289, 5;
	mov.u32 	%r291, _ZZ19ternary_gemm_kernelPKaS0_PfiiiE2Ws;
	mad.lo.s32 	%r292, %r290, 36, %r291;
	and.b32  	%r293, %r3, 31;
	add.s32 	%r294, %r292, %r293;
	st.shared.u8 	[%r294], %rs80;
$L__BB0_51:
	bar.sync 	0;
	mov.u32 	%r295, _ZZ19ternary_gemm_kernelPKaS0_PfiiiE2As;
	mad.lo.s32 	%r296, %r2, 144, %r295;
	mov.u32 	%r297, _ZZ19ternary_gemm_kernelPKaS0_PfiiiE2Ws;
	mad.lo.s32 	%r298, %r1, 144, %r297;
	ld.shared.u8 	%r299, [%r298+3];
	ld.shared.u8 	%r300, [%r298+2];
	prmt.b32 	%r301, %r300, %r299, 0x3340U;
	ld.shared.u8 	%r302, [%r298+1];
	ld.shared.u8 	%r303, [%r298];
	prmt.b32 	%r304, %r303, %r302, 0x3340U;
	prmt.b32 	%r305, %r304, %r301, 0x5410U;
	ld.shared.u8 	%r306, [%r296+3];
	ld.shared.u8 	%r307, [%r296+2];
	prmt.b32 	%r308, %r307, %r306, 0x3340U;
	ld.shared.u8 	%r309, [%r296+1];
	ld.shared.u8 	%r310, [%r296];
	prmt.b32 	%r311, %r310, %r309, 0x3340U;
	prmt.b32 	%r312, %r311, %r308, 0x5410U;
	dp4a.s32.s32 	%r313, %r305, %r312, %r905;
	ld.shared.u8 	%r314, [%r298+39];
	ld.shared.u8 	%r315, [%r298+38];
	prmt.b32 	%r316, %r315, %r314, 0x3340U;
	ld.shared.u8 	%r317, [%r298+37];
	ld.shared.u8 	%r318, [%r298+36];
	prmt.b32 	%r319, %r318, %r317, 0x3340U;
	prmt.b32 	%r320, %r319, %r316, 0x5410U;
	dp4a.s32.s32 	%r321, %r320, %r312, %r904;
	ld.shared.u8 	%r322, [%r298+75];
	ld.shared.u8 	%r323, [%r298+74];
	prmt.b32 	%r324, %r323, %r322, 0x3340U;
	ld.shared.u8 	%r325, [%r298+73];
	ld.shared.u8 	%r326, [%r298+72];
	prmt.b32 	%r327, %r326, %r325, 0x3340U;
	prmt.b32 	%r328, %r327, %r324, 0x5410U;
	dp4a.s32.s32 	%r329, %r328, %r312, %r903;
	ld.shared.u8 	%r330, [%r298+111];
	ld.shared.u8 	%r331, [%r298+110];
	prmt.b32 	%r332, %r331, %r330, 0x3340U;
	ld.shared.u8 	%r333, [%r298+109];
	ld.shared.u8 	%r334, [%r298+108];
	prmt.b32 	%r335, %r334, %r333, 0x3340U;
	prmt.b32 	%r336, %r335, %r332, 0x5410U;
	dp4a.s32.s32 	%r337, %r336, %r312, %r902;
	ld.shared.u8 	%r338, [%r296+39];
	ld.shared.u8 	%r339, [%r296+38];
	prmt.b32 	%r340, %r339, %r338, 0x3340U;
	ld.shared.u8 	%r341, [%r296+37];
	ld.shared.u8 	%r342, [%r296+36];
	prmt.b32 	%r343, %r342, %r341, 0x3340U;
	prmt.b32 	%r344, %r343, %r340, 0x5410U;
	dp4a.s32.s32 	%r345, %r305, %r344, %r901;
	dp4a.s32.s32 	%r346, %r320, %r344, %r900;
	dp4a.s32.s32 	%r347, %r328, %r344, %r899;
	dp4a.s32.s32 	%r348, %r336, %r344, %r898;
	ld.shared.u8 	%r349, [%r296+75];
	ld.shared.u8 	%r350, [%r296+74];
	prmt.b32 	%r351, %r350, %r349, 0x3340U;
	ld.shared.u8 	%r352, [%r296+73];
	ld.shared.u8 	%r353, [%r296+72];
	prmt.b32 	%r354, %r353, %r352, 0x3340U;
	prmt.b32 	%r355, %r354, %r351, 0x5410U;
	dp4a.s32.s32 	%r356, %r305, %r355, %r906;
	dp4a.s32.s32 	%r357, %r320, %r355, %r907;
	dp4a.s32.s32 	%r358, %r328, %r355, %r908;
	dp4a.s32.s32 	%r359, %r336, %r355, %r909;
	ld.shared.u8 	%r360, [%r296+111];
	ld.shared.u8 	%r361, [%r296+110];
	prmt.b32 	%r362, %r361, %r360, 0x3340U;
	ld.shared.u8 	%r363, [%r296+109];
	ld.shared.u8 	%r364, [%r296+108];
	prmt.b32 	%r365, %r364, %r363, 0x3340U;
	prmt.b32 	%r366, %r365, %r362, 0x5410U;
	dp4a.s32.s32 	%r367, %r305, %r366, %r910;
	dp4a.s32.s32 	%r368, %r320, %r366, %r911;
	dp4a.s32.s32 	%r369, %r328, %r366, %r912;
	dp4a.s32.s32 	%r370, %r336, %r366, %r913;
	ld.shared.u8 	%r371, [%r298+7];
	ld.shared.u8 	%r372, [%r298+6];
	prmt.b32 	%r373, %r372, %r371, 0x3340U;
	ld.shared.u8 	%r374, [%r298+5];
	ld.shared.u8 	%r375, [%r298+4];
	prmt.b32 	%r376, %r375, %r374, 0x3340U;
	prmt.b32 	%r377, %r376, %r373, 0x5410U;
	ld.shared.u8 	%r378, [%r296+7];
	ld.shared.u8 	%r379, [%r296+6];
	prmt.b32 	%r380, %r379, %r378, 0x3340U;
	ld.shared.u8 	%r381, [%r296+5];
	ld.shared.u8 	%r382, [%r296+4];
	prmt.b32 	%r383, %r382, %r381, 0x3340U;
	prmt.b32 	%r384, %r383, %r380, 0x5410U;
	dp4a.s32.s32 	%r385, %r377, %r384, %r313;
	ld.shared.u8 	%r386, [%r298+43];
	ld.shared.u8 	%r387, [%r298+42];
	prmt.b32 	%r388, %r387, %r386, 0x3340U;
	ld.shared.u8 	%r389, [%r298+41];
	ld.shared.u8 	%r390, [%r298+40];
	prmt.b32 	%r391, %r390, %r389, 0x3340U;
	prmt.b32 	%r392, %r391, %r388, 0x5410U;
	dp4a.s32.s32 	%r393, %r392, %r384, %r321;
	ld.shared.u8 	%r394, [%r298+79];
	ld.shared.u8 	%r395, [%r298+78];
	prmt.b32 	%r396, %r395, %r394, 0x3340U;
	ld.shared.u8 	%r397, [%r298+77];
	ld.shared.u8 	%r398, [%r298+76];
	prmt.b32 	%r399, %r398, %r397, 0x3340U;
	prmt.b32 	%r400, %r399, %r396, 0x5410U;
	dp4a.s32.s32 	%r401, %r400, %r384, %r329;
	ld.shared.u8 	%r402, [%r298+115];
	ld.shared.u8 	%r403, [%r298+114];
	prmt.b32 	%r404, %r403, %r402, 0x3340U;
	ld.shared.u8 	%r405, [%r298+113];
	ld.shared.u8 	%r406, [%r298+112];
	prmt.b32 	%r407, %r406, %r405, 0x3340U;
	prmt.b32 	%r408, %r407, %r404, 0x5410U;
	dp4a.s32.s32 	%r409, %r408, %r384, %r337;
	ld.shared.u8 	%r410, [%r296+43];
	ld.shared.u8 	%r411, [%r296+42];
	prmt.b32 	%r412, %r411, %r410, 0x3340U;
	ld.shared.u8 	%r413, [%r296+41];
	ld.shared.u8 	%r414, [%r296+40];
	prmt.b32 	%r415, %r414, %r413, 0x3340U;
	prmt.b32 	%r416, %r415, %r412, 0x5410U;
	dp4a.s32.s32 	%r417, %r377, %r416, %r345;
	dp4a.s32.s32 	%r418, %r392, %r416, %r346;
	dp4a.s32.s32 	%r419, %r400, %r416, %r347;
	dp4a.s32.s32 	%r420, %r408, %r416, %r348;
	ld.shared.u8 	%r421, [%r296+79];
	ld.shared.u8 	%r422, [%r296+78];
	prmt.b32 	%r423, %r422, %r421, 0x3340U;
	ld.shared.u8 	%r424, [%r296+77];
	ld.shared.u8 	%r425, [%r296+76];
	prmt.b32 	%r426, %r425, %r424, 0x3340U;
	prmt.b32 	%r427, %r426, %r423, 0x5410U;
	dp4a.s32.s32 	%r428, %r377, %r427, %r356;
	dp4a.s32.s32 	%r429, %r392, %r427, %r357;
	dp4a.s32.s32 	%r430, %r400, %r427, %r358;
	dp4a.s32.s32 	%r431, %r408, %r427, %r359;
	ld.shared.u8 	%r432, [%r296+115];
	ld.shared.u8 	%r433, [%r296+114];
	prmt.b32 	%r434, %r433, %r432, 0x3340U;
	ld.shared.u8 	%r435, [%r296+113];
	ld.shared.u8 	%r436, [%r296+112];
	prmt.b32 	%r437, %r436, %r435, 0x3340U;
	prmt.b32 	%r438, %r437, %r434, 0x5410U;
	dp4a.s32.s32 	%r439, %r377, %r438, %r367;
	dp4a.s32.s32 	%r440, %r392, %r438, %r368;
	dp4a.s32.s32 	%r441, %r400, %r438, %r369;
	dp4a.s32.s32 	%r442, %r408, %r438, %r370;
	ld.shared.u8 	%r443, [%r298+11];
	ld.shared.u8 	%r444, [%r298+10];
	prmt.b32 	%r445, %r444, %r443, 0x3340U;
	ld.shared.u8 	%r446, [%r298+9];
	ld.shared.u8 	%r447, [%r298+8];
	prmt.b32 	%r448, %r447, %r446, 0x3340U;
	prmt.b32 	%r449, %r448, %r445, 0x5410U;
	ld.shared.u8 	%r450, [%r296+11];
	ld.shared.u8 	%r451, [%r296+10];
	prmt.b32 	%r452, %r451, %r450, 0x3340U;
	ld.shared.u8 	%r453, [%r296+9];
	ld.shared.u8 	%r454, [%r296+8];
	prmt.b32 	%r455, %r454, %r453, 0x3340U;
	prmt.b32 	%r456, %r455, %r452, 0x5410U;
	dp4a.s32.s32 	%r457, %r449, %r456, %r385;
	ld.shared.u8 	%r458, [%r298+47];
	ld.shared.u8 	%r459, [%r298+46];
	prmt.b32 	%r460, %r459, %r458, 0x3340U;
	ld.shared.u8 	%r461, [%r298+45];
	ld.shared.u8 	%r462, [%r298+44];
	prmt.b32 	%r463, %r462, %r461, 0x3340U;
	prmt.b32 	%r464, %r463, %r460, 0x5410U;
	dp4a.s32.s32 	%r465, %r464, %r456, %r393;
	ld.shared.u8 	%r466, [%r298+83];
	ld.shared.u8 	%r467, [%r298+82];
	prmt.b32 	%r468, %r467, %r466, 0x3340U;
	ld.shared.u8 	%r469, [%r298+81];
	ld.shared.u8 	%r470, [%r298+80];
	prmt.b32 	%r471, %r470, %r469, 0x3340U;
	prmt.b32 	%r472, %r471, %r468, 0x5410U;
	dp4a.s32.s32 	%r473, %r472, %r456, %r401;
	ld.shared.u8 	%r474, [%r298+119];
	ld.shared.u8 	%r475, [%r298+118];
	prmt.b32 	%r476, %r475, %r474, 0x3340U;
	ld.shared.u8 	%r477, [%r298+117];
	ld.shared.u8 	%r478, [%r298+116];
	prmt.b32 	%r479, %r478, %r477, 0x3340U;
	prmt.b32 	%r480, %r479, %r476, 0x5410U;
	dp4a.s32.s32 	%r481, %r480, %r456, %r409;
	ld.shared.u8 	%r482, [%r296+47];
	ld.shared.u8 	%r483, [%r296+46];
	prmt.b32 	%r484, %r483, %r482, 0x3340U;
	ld.shared.u8 	%r485, [%r296+45];
	ld.shared.u8 	%r486, [%r296+44];
	prmt.b32 	%r487, %r486, %r485, 0x3340U;
	prmt.b32 	%r488, %r487, %r484, 0x5410U;
	dp4a.s32.s32 	%r489, %r449, %r488, %r417;
	dp4a.s32.s32 	%r490, %r464, %r488, %r418;
	dp4a.s32.s32 	%r491, %r472, %r488, %r419;
	dp4a.s32.s32 	%r492, %r480, %r488, %r420;
	ld.shared.u8 	%r493, [%r296+83];
	ld.shared.u8 	%r494, [%r296+82];
	prmt.b32 	%r495, %r494, %r493, 0x3340U;
	ld.shared.u8 	%r496, [%r296+81];
	ld.shared.u8 	%r497, [%r296+80];
	prmt.b32 	%r498, %r497, %r496, 0x3340U;
	prmt.b32 	%r499, %r498, %r495, 0x5410U;
	dp4a.s32.s32 	%r500, %r449, %r499, %r428;
	dp4a.s32.s32 	%r501, %r464, %r499, %r429;
	dp4a.s32.s32 	%r502, %r472, %r499, %r430;
	dp4a.s32.s32 	%r503, %r480, %r499, %r431;
	ld.shared.u8 	%r504, [%r296+119];
	ld.shared.u8 	%r505, [%r296+118];
	prmt.b32 	%r506, %r505, %r504, 0x3340U;
	ld.shared.u8 	%r507, [%r296+117];
	ld.shared.u8 	%r508, [%r296+116];
	prmt.b32 	%r509, %r508, %r507, 0x3340U;
	prmt.b32 	%r510, %r509, %r506, 0x5410U;
	dp4a.s32.s32 	%r511, %r449, %r510, %r439;
	dp4a.s32.s32 	%r512, %r464, %r510, %r440;
	dp4a.s32.s32 	%r513, %r472, %r510, %r441;
	dp4a.s32.s32 	%r514, %r480, %r510, %r442;
	ld.shared.u8 	%r515, [%r298+15];
	ld.shared.u8 	%r516, [%r298+14];
	prmt.b32 	%r517, %r516, %r515, 0x3340U;
	ld.shared.u8 	%r518, [%r298+13];
	ld.shared.u8 	%r519, [%r298+12];
	prmt.b32 	%r520, %r519, %r518, 0x3340U;
	prmt.b32 	%r521, %r520, %r517, 0x5410U;
	ld.shared.u8 	%r522, [%r296+15];
	ld.shared.u8 	%r523, [%r296+14];
	prmt.b32 	%r524, %r523, %r522, 0x3340U;
	ld.shared.u8 	%r525, [%r296+13];
	ld.shared.u8 	%r526, [%r296+12];
	prmt.b32 	%r527, %r526, %r525, 0x3340U;
	prmt.b32 	%r528, %r527, %r524, 0x5410U;
	dp4a.s32.s32 	%r529, %r521, %r528, %r457;
	ld.shared.u8 	%r530, [%r298+51];
	ld.shared.u8 	%r531, [%r298+50];
	prmt.b32 	%r532, %r531, %r530, 0x3340U;
	ld.shared.u8 	%r533, [%r298+49];
	ld.shared.u8 	%r534, [%r298+48];
	prmt.b32 	%r535, %r534, %r533, 0x3340U;
	prmt.b32 	%r536, %r535, %r532, 0x5410U;
	dp4a.s32.s32 	%r537, %r536, %r528, %r465;
	ld.shared.u8 	%r538, [%r298+87];
	ld.shared.u8 	%r539, [%r298+86];
	prmt.b32 	%r540, %r539, %r538, 0x3340U;
	ld.shared.u8 	%r541, [%r298+85];
	ld.shared.u8 	%r542, [%r298+84];
	prmt.b32 	%r543, %r542, %r541, 0x3340U;
	prmt.b32 	%r544, %r543, %r540, 0x5410U;
	dp4a.s32.s32 	%r545, %r544, %r528, %r473;
	ld.shared.u8 	%r546, [%r298+123];
	ld.shared.u8 	%r547, [%r298+122];
	prmt.b32 	%r548, %r547, %r546, 0x3340U;
	ld.shared.u8 	%r549, [%r298+121];
	ld.shared.u8 	%r550, [%r298+120];
	prmt.b32 	%r551, %r550, %r549, 0x3340U;
	prmt.b32 	%r552, %r551, %r548, 0x5410U;
	dp4a.s32.s32 	%r553, %r552, %r528, %r481;
	ld.shared.u8 	%r554, [%r296+51];
	ld.shared.u8 	%r555, [%r296+50];
	prmt.b32 	%r556, %r555, %r554, 0x3340U;
	ld.shared.u8 	%r557, [%r296+49];
	ld.shared.u8 	%r558, [%r296+48];
	prmt.b32 	%r559, %r558, %r557, 0x3340U;
	prmt.b32 	%r560, %r559, %r556, 0x5410U;
	dp4a.s32.s32 	%r561, %r521, %r560, %r489;
	dp4a.s32.s32 	%r562, %r536, %r560, %r490;
	dp4a.s32.s32 	%r563, %r544, %r560, %r491;
	dp4a.s32.s32 	%r564, %r552, %r560, %r492;
	ld.shared.u8 	%r565, [%r296+87];
	ld.shared.u8 	%r566, [%r296+86];
	prmt.b32 	%r567, %r566, %r565, 0x3340U;
	ld.shared.u8 	%r568, [%r296+85];
	ld.shared.u8 	%r569, [%r296+84];
	prmt.b32 	%r570, %r569, %r568, 0x3340U;
	prmt.b32 	%r571, %r570, %r567, 0x5410U;
	dp4a.s32.s32 	%r572, %r521, %r571, %r500;
	dp4a.s32.s32 	%r573, %r536, %r571, %r501;
	dp4a.s32.s32 	%r574, %r544, %r571, %r502;
	dp4a.s32.s32 	%r575, %r552, %r571, %r503;
	ld.shared.u8 	%r576, [%r296+123];
	ld.shared.u8 	%r577, [%r296+122];
	prmt.b32 	%r578, %r577, %r576, 0x3340U;
	ld.shared.u8 	%r579, [%r296+121];
	ld.shared.u8 	%r580, [%r296+120];
	prmt.b32 	%r581, %r580, %r579, 0x3340U;
	prmt.b32 	%r582, %r581, %r578, 0x5410U;
	dp4a.s32.s32 	%r583, %r521, %r582, %r511;
	dp4a.s32.s32 	%r584, %r536, %r582, %r512;
	dp4a.s32.s32 	%r585, %r544, %r582, %r513;
	dp4a.s32.s32 	%r586, %r552, %r582, %r514;
	ld.shared.u8 	%r587, [%r298+19];
	ld.shared.u8 	%r588, [%r298+18];
	prmt.b32 	%r589, %r588, %r587, 0x3340U;
	ld.shared.u8 	%r590, [%r298+17];
	ld.shared.u8 	%r591, [%r298+16];
	prmt.b32 	%r592, %r591, %r590, 0x3340U;
	prmt.b32 	%r593, %r592, %r589, 0x5410U;
	ld.shared.u8 	%r594, [%r296+19];
	ld.shared.u8 	%r595, [%r296+18];
	prmt.b32 	%r596, %r595, %r594, 0x3340U;
	ld.shared.u8 	%r597, [%r296+17];
	ld.shared.u8 	%r598, [%r296+16];
	prmt.b32 	%r599, %r598, %r597, 0x3340U;
	prmt.b32 	%r600, %r599, %r596, 0x5410U;
	dp4a.s32.s32 	%r601, %r593, %r600, %r529;
	ld.shared.u8 	%r602, [%r298+55];
	ld.shared.u8 	%r603, [%r298+54];
	prmt.b32 	%r604, %r603, %r602, 0x3340U;
	ld.shared.u8 	%r605, [%r298+53];
	ld.shared.u8 	%r606, [%r298+52];
	prmt.b32 	%r607, %r606, %r605, 0x3340U;
	prmt.b32 	%r608, %r607, %r604, 0x5410U;
	dp4a.s32.s32 	%r609, %r608, %r600, %r537;
	ld.shared.u8 	%r610, [%r298+91];
	ld.shared.u8 	%r611, [%r298+90];
	prmt.b32 	%r612, %r611, %r610, 0x3340U;
	ld.shared.u8 	%r613, [%r298+89];
	ld.shared.u8 	%r614, [%r298+88];
	prmt.b32 	%r615, %r614, %r613, 0x3340U;
	prmt.b32 	%r616, %r615, %r612, 0x5410U;
	dp4a.s32.s32 	%r617, %r616, %r600, %r545;
	ld.shared.u8 	%r618, [%r298+127];
	ld.shared.u8 	%r619, [%r298+126];
	prmt.b32 	%r620, %r619, %r618, 0x3340U;
	ld.shared.u8 	%r621, [%r298+125];
	ld.shared.u8 	%r622, [%r298+124];
	prmt.b32 	%r623, %r622, %r621, 0x3340U;
	prmt.b32 	%r624, %r623, %r620, 0x5410U;
	dp4a.s32.s32 	%r625, %r624, %r600, %r553;
	ld.shared.u8 	%r626, [%r296+55];
	ld.shared.u8 	%r627, [%r296+54];
	prmt.b32 	%r628, %r627, %r626, 0x3340U;
	ld.shared.u8 	%r629, [%r296+53];
	ld.shared.u8 	%r630, [%r296+52];
	prmt.b32 	%r631, %r630, %r629, 0x3340U;
	prmt.b32 	%r632, %r631, %r628, 0x5410U;
	dp4a.s32.s32 	%r633, %r593, %r632, %r561;
	dp4a.s32.s32 	%r634, %r608, %r632, %r562;
	dp4a.s32.s32 	%r635, %r616, %r632, %r563;
	dp4a.s32.s32 	%r636, %r624, %r632, %r564;
	ld.shared.u8 	%r637, [%r296+91];
	ld.shared.u8 	%r638, [%r296+90];
	prmt.b32 	%r639, %r638, %r637, 0x3340U;
	ld.shared.u8 	%r640, [%r296+89];
	ld.shared.u8 	%r641, [%r296+88];
	prmt.b32 	%r642, %r641, %r640, 0x3340U;
	prmt.b32 	%r643, %r642, %r639, 0x5410U;
	dp4a.s32.s32 	%r644, %r593, %r643, %r572;
	dp4a.s32.s32 	%r645, %r608, %r643, %r573;
	dp4a.s32.s32 	%r646, %r616, %r643, %r574;
	dp4a.s32.s32 	%r647, %r624, %r643, %r575;
	ld.shared.u8 	%r648, [%r296+127];
	ld.shared.u8 	%r649, [%r296+126];
	prmt.b32 	%r650, %r649, %r648, 0x3340U;
	ld.shared.u8 	%r651, [%r296+125];
	ld.shared.u8 	%r652, [%r296+124];
	prmt.b32 	%r653, %r652, %r651, 0x3340U;
	prmt.b32 	%r654, %r653, %r650, 0x5410U;
	dp4a.s32.s32 	%r655, %r593, %r654, %r583;
	dp4a.s32.s32 	%r656, %r608, %r654, %r584;
	dp4a.s32.s32 	%r657, %r616, %r654, %r585;
	dp4a.s32.s32 	%r658, %r624, %r654, %r586;
	ld.shared.u8 	%r659, [%r298+23];
	ld.shared.u8 	%r660, [%r298+22];
	prmt.b32 	%r661, %r660, %r659, 0x3340U;
	ld.shared.u8 	%r662, [%r298+21];
	ld.shared.u8 	%r663, [%r298+20];
	prmt.b32 	%r664, %r663, %r662, 0x3340U;
	prmt.b32 	%r665, %r664, %r661, 0x5410U;
	ld.shared.u8 	%r666, [%r296+23];
	ld.shared.u8 	%r667, [%r296+22];
	prmt.b32 	%r668, %r667, %r666, 0x3340U;
	ld.shared.u8 	%r669, [%r296+21];
	ld.shared.u8 	%r670, [%r296+20];
	prmt.b32 	%r671, %r670, %r669, 0x3340U;
	prmt.b32 	%r672, %r671, %r668, 0x5410U;
	dp4a.s32.s32 	%r673, %r665, %r672, %r601;
	ld.shared.u8 	%r674, [%r298+59];
	ld.shared.u8 	%r675, [%r298+58];
	prmt.b32 	%r676, %r675, %r674, 0x3340U;
	ld.shared.u8 	%r677, [%r298+57];
	ld.shared.u8 	%r678, [%r298+56];
	prmt.b32 	%r679, %r678, %r677, 0x3340U;
	prmt.b32 	%r680, %r679, %r676, 0x5410U;
	dp4a.s32.s32 	%r681, %r680, %r672, %r609;
	ld.shared.u8 	%r682, [%r298+95];
	ld.shared.u8 	%r683, [%r298+94];
	prmt.b32 	%r684, %r683, %r682, 0x3340U;
	ld.shared.u8 	%r685, [%r298+93];
	ld.shared.u8 	%r686, [%r298+92];
	prmt.b32 	%r687, %r686, %r685, 0x3340U;
	prmt.b32 	%r688, %r687, %r684, 0x5410U;
	dp4a.s32.s32 	%r689, %r688, %r672, %r617;
	ld.shared.u8 	%r690, [%r298+131];
	ld.shared.u8 	%r691, [%r298+130];
	prmt.b32 	%r692, %r691, %r690, 0x3340U;
	ld.shared.u8 	%r693, [%r298+129];
	ld.shared.u8 	%r694, [%r298+128];
	prmt.b32 	%r695, %r694, %r693, 0x3340U;
	prmt.b32 	%r696, %r695, %r692, 0x5410U;
	dp4a.s32.s32 	%r697, %r696, %r672, %r625;
	ld.shared.u8 	%r698, [%r296+59];
	ld.shared.u8 	%r699, [%r296+58];
	prmt.b32 	%r700, %r699, %r698, 0x3340U;
	ld.shared.u8 	%r701, [%r296+57];
	ld.shared.u8 	%r702, [%r296+56];
	prmt.b32 	%r703, %r702, %r701, 0x3340U;
	prmt.b32 	%r704, %r703, %r700, 0x5410U;
	dp4a.s32.s32 	%r705, %r665, %r704, %r633;
	dp4a.s32.s32 	%r706, %r680, %r704, %r634;
	dp4a.s32.s32 	%r707, %r688, %r704, %r635;
	dp4a.s32.s32 	%r708, %r696, %r704, %r636;
	ld.shared.u8 	%r709, [%r296+95];
	ld.shared.u8 	%r710, [%r296+94];
	prmt.b32 	%r711, %r710, %r709, 0x3340U;
	ld.shared.u8 	%r712, [%r296+93];
	ld.shared.u8 	%r713, [%r296+92];
	prmt.b32 	%r714, %r713, %r712, 0x3340U;
	prmt.b32 	%r715, %r714, %r711, 0x5410U;
	dp4a.s32.s32 	%r716, %r665, %r715, %r644;
	dp4a.s32.s32 	%r717, %r680, %r715, %r645;
	dp4a.s32.s32 	%r718, %r688, %r715, %r646;
	dp4a.s32.s32 	%r719, %r696, %r715, %r647;
	ld.shared.u8 	%r720, [%r296+131];
	ld.shared.u8 	%r721, [%r296+130];
	prmt.b32 	%r722, %r721, %r720, 0x3340U;
	ld.shared.u8 	%r723, [%r296+129];
	ld.shared.u8 	%r724, [%r296+128];
	prmt.b32 	%r725, %r724, %r723, 0x3340U;
	prmt.b32 	%r726, %r725, %r722, 0x5410U;
	dp4a.s32.s32 	%r727, %r665, %r726, %r655;
	dp4a.s32.s32 	%r728, %r680, %r726, %r656;
	dp4a.s32.s32 	%r729, %r688, %r726, %r657;
	dp4a.s32.s32 	%r730, %r696, %r726, %r658;
	ld.shared.u8 	%r731, [%r298+27];
	ld.shared.u8 	%r732, [%r298+26];
	prmt.b32 	%r733, %r732, %r731, 0x3340U;
	ld.shared.u8 	%r734, [%r298+25];
	ld.shared.u8 	%r735, [%r298+24];
	prmt.b32 	%r736, %r735, %r734, 0x3340U;
	prmt.b32 	%r737, %r736, %r733, 0x5410U;
	ld.shared.u8 	%r738, [%r296+27];
	ld.shared.u8 	%r739, [%r296+26];
	prmt.b32 	%r740, %r739, %r738, 0x3340U;
	ld.shared.u8 	%r741, [%r296+25];
	ld.shared.u8 	%r742, [%r296+24];
	prmt.b32 	%r743, %r742, %r741, 0x3340U;
	prmt.b32 	%r744, %r743, %r740, 0x5410U;
	dp4a.s32.s32 	%r745, %r737, %r744, %r673;
	ld.shared.u8 	%r746, [%r298+63];
	ld.shared.u8 	%r747, [%r298+62];
	prmt.b32 	%r748, %r747, %r746, 0x3340U;
	ld.shared.u8 	%r749, [%r298+61];
	ld.shared.u8 	%r750, [%r298+60];
	prmt.b32 	%r751, %r750, %r749, 0x3340U;
	prmt.b32 	%r752, %r751, %r748, 0x5410U;
	dp4a.s32.s32 	%r753, %r752, %r744, %r681;
	ld.shared.u8 	%r754, [%r298+99];
	ld.shared.u8 	%r755, [%r298+98];
	prmt.b32 	%r756, %r755, %r754, 0x3340U;
	ld.shared.u8 	%r757, [%r298+97];
	ld.shared.u8 	%r758, [%r298+96];
	prmt.b32 	%r759, %r758, %r757, 0x3340U;
	prmt.b32 	%r760, %r759, %r756, 0x5410U;
	dp4a.s32.s32 	%r761, %r760, %r744, %r689;
	ld.shared.u8 	%r762, [%r298+135];
	ld.shared.u8 	%r763, [%r298+134];
	prmt.b32 	%r764, %r763, %r762, 0x3340U;
	ld.shared.u8 	%r765, [%r298+133];
	ld.shared.u8 	%r766, [%r298+132];
	prmt.b32 	%r767, %r766, %r765, 0x3340U;
	prmt.b32 	%r768, %r767, %r764, 0x5410U;
	dp4a.s32.s32 	%r769, %r768, %r744, %r697;
	ld.shared.u8 	%r770, [%r296+63];
	ld.shared.u8 	%r771, [%r296+62];
	prmt.b32 	%r772, %r771, %r770, 0x3340U;
	ld.shared.u8 	%r773, [%r296+61];
	ld.shared.u8 	%r774, [%r296+60];
	prmt.b32 	%r775, %r774, %r773, 0x3340U;
	prmt.b32 	%r776, %r775, %r772, 0x5410U;
	dp4a.s32.s32 	%r777, %r737, %r776, %r705;
	dp4a.s32.s32 	%r778, %r752, %r776, %r706;
	dp4a.s32.s32 	%r779, %r760, %r776, %r707;
	dp4a.s32.s32 	%r780, %r768, %r776, %r708;
	ld.shared.u8 	%r781, [%r296+99];
	ld.shared.u8 	%r782, [%r296+98];
	prmt.b32 	%r783, %r782, %r781, 0x3340U;
	ld.shared.u8 	%r784, [%r296+97];
	ld.shared.u8 	%r785, [%r296+96];
	prmt.b32 	%r786, %r785, %r784, 0x3340U;
	prmt.b32 	%r787, %r786, %r783, 0x5410U;
	dp4a.s32.s32 	%r788, %r737, %r787, %r716;
	dp4a.s32.s32 	%r789, %r752, %r787, %r717;
	dp4a.s32.s32 	%r790, %r760, %r787, %r718;
	dp4a.s32.s32 	%r791, %r768, %r787, %r719;
	ld.shared.u8 	%r792, [%r296+135];
	ld.shared.u8 	%r793, [%r296+134];
	prmt.b32 	%r794, %r793, %r792, 0x3340U;
	ld.shared.u8 	%r795, [%r296+133];
	ld.shared.u8 	%r796, [%r296+132];
	prmt.b32 	%r797, %r796, %r795, 0x3340U;
	prmt.b32 	%r798, %r797, %r794, 0x5410U;
	dp4a.s32.s32 	%r799, %r737, %r798, %r727;
	dp4a.s32.s32 	%r800, %r752, %r798, %r728;
	dp4a.s32.s32 	%r801, %r760, %r798, %r729;
	dp4a.s32.s32 	%r802, %r768, %r798, %r730;
	ld.shared.u8 	%r803, [%r298+31];
	ld.shared.u8 	%r804, [%r298+30];
	prmt.b32 	%r805, %r804, %r803, 0x3340U;
	ld.shared.u8 	%r806, [%r298+29];
	ld.shared.u8 	%r807, [%r298+28];
	prmt.b32 	%r808, %r807, %r806, 0x3340U;
	prmt.b32 	%r809, %r808, %r805, 0x5410U;
	ld.shared.u8 	%r810, [%r296+31];
	ld.shared.u8 	%r811, [%r296+30];
	prmt.b32 	%r812, %r811, %r810, 0x3340U;
	ld.shared.u8 	%r813, [%r296+29];
	ld.shared.u8 	%r814, [%r296+28];
	prmt.b32 	%r815, %r814, %r813, 0x3340U;
	prmt.b32 	%r816, %r815, %r812, 0x5410U;
	dp4a.s32.s32 	%r905, %r809, %r816, %r745;
	ld.shared.u8 	%r817, [%r298+67];
	ld.shared.u8 	%r818, [%r298+66];
	prmt.b32 	%r819, %r818, %r817, 0x3340U;
	ld.shared.u8 	%r820, [%r298+65];
	ld.shared.u8 	%r821, [%r298+64];
	prmt.b32 	%r822, %r821, %r820, 0x3340U;
	prmt.b32 	%r823, %r822, %r819, 0x5410U;
	dp4a.s32.s32 	%r904, %r823, %r816, %r753;
	ld.shared.u8 	%r824, [%r298+103];
	ld.shared.u8 	%r825, [%r298+102];
	prmt.b32 	%r826, %r825, %r824, 0x3340U;
	ld.shared.u8 	%r827, [%r298+101];
	ld.shared.u8 	%r828, [%r298+100];
	prmt.b32 	%r829, %r828, %r827, 0x3340U;
	prmt.b32 	%r830, %r829, %r826, 0x5410U;
	dp4a.s32.s32 	%r903, %r830, %r816, %r761;
	ld.shared.u8 	%r831, [%r298+139];
	ld.shared.u8 	%r832, [%r298+138];
	prmt.b32 	%r833, %r832, %r831, 0x3340U;
	ld.shared.u8 	%r834, [%r298+137];
	ld.shared.u8 	%r835, [%r298+136];
	prmt.b32 	%r836, %r835, %r834, 0x3340U;
	prmt.b32 	%r837, %r836, %r833, 0x5410U;
	dp4a.s32.s32 	%r902, %r837, %r816, %r769;
	ld.shared.u8 	%r838, [%r296+67];
	ld.shared.u8 	%r839, [%r296+66];
	prmt.b32 	%r840, %r839, %r838, 0x3340U;
	ld.shared.u8 	%r841, [%r296+65];
	ld.shared.u8 	%r842, [%r296+64];
	prmt.b32 	%r843, %r842, %r841, 0x3340U;
	prmt.b32 	%r844, %r843, %r840, 0x5410U;
	dp4a.s32.s32 	%r901, %r809, %r844, %r777;
	dp4a.s32.s32 	%r900, %r823, %r844, %r778;
	dp4a.s32.s32 	%r899, %r830, %r844, %r779;
	dp4a.s32.s32 	%r898, %r837, %r844, %r780;
	ld.shared.u8 	%r845, [%r296+103];
	ld.shared.u8 	%r846, [%r296+102];
	prmt.b32 	%r847, %r846, %r845, 0x3340U;
	ld.shared.u8 	%r848, [%r296+101];
	ld.shared.u8 	%r849, [%r296+100];
	prmt.b32 	%r850, %r849, %r848, 0x3340U;
	prmt.b32 	%r851, %r850, %r847, 0x5410U;
	dp4a.s32.s32 	%r906, %r809, %r851, %r788;
	dp4a.s32.s32 	%r907, %r823, %r851, %r789;
	dp4a.s32.s32 	%r908, %r830, %r851, %r790;
	dp4a.s32.s32 	%r909, %r837, %r851, %r791;
	ld.shared.u8 	%r852, [%r296+139];
	ld.shared.u8 	%r853, [%r296+138];
	prmt.b32 	%r854, %r853, %r852, 0x3340U;
	ld.shared.u8 	%r855, [%r296+137];
	ld.shared.u8 	%r856, [%r296+136];
	prmt.b32 	%r857, %r856, %r855, 0x3340U;
	prmt.b32 	%r858, %r857, %r854, 0x5410U;
	dp4a.s32.s32 	%r910, %r809, %r858, %r799;
	dp4a.s32.s32 	%r911, %r823, %r858, %r800;
	dp4a.s32.s32 	%r912, %r830, %r858, %r801;
	dp4a.s32.s32 	%r913, %r837, %r858, %r802;
	bar.sync 	0;
	add.s32 	%r914, %r914, 32;
	add.s32 	%r897, %r897, 32;
	add.s32 	%r896, %r896, 32;
	add.s32 	%r895, %r895, 32;
	add.s32 	%r894, %r894, 32;
	add.s32 	%r893, %r893, 32;
	add.s32 	%r892, %r892, 32;
	add.s32 	%r891, %r891, 32;
	add.s32 	%r890, %r890, 32;
	add.s32 	%r889, %r889, 32;
	add.s32 	%r888, %r888, 32;
	add.s32 	%r887, %r887, 32;
	add.s32 	%r886, %r886, 32;
	add.s32 	%r885, %r885, 32;
	add.s32 	%r884, %r884, 32;
	add.s32 	%r883, %r883, 32;
	add.s32 	%r882, %r882, 32;
	add.s32 	%r881, %r881, 32;
	setp.lt.s32 	%p65, %r914, %r105;
	@%p65 bra 	$L__BB0_2;
	cvt.rn.f32.s32 	%f41, %r905;
	cvt.rn.f32.s32 	%f40, %r904;
	cvt.rn.f32.s32 	%f39, %r903;
	cvt.rn.f32.s32 	%f38, %r902;
	cvt.rn.f32.s32 	%f37, %r901;
	cvt.rn.f32.s32 	%f36, %r900;
	cvt.rn.f32.s32 	%f35, %r899;
	cvt.rn.f32.s32 	%f34, %r898;
	cvt.rn.f32.s32 	%f42, %r906;
	cvt.rn.f32.s32 	%f43, %r907;
	cvt.rn.f32.s32 	%f44, %r908;
	cvt.rn.f32.s32 	%f45, %r909;
	cvt.rn.f32.s32 	%f46, %r910;
	cvt.rn.f32.s32 	%f47, %r911;
	cvt.rn.f32.s32 	%f48, %r912;
	cvt.rn.f32.s32 	%f49, %r913;
$L__BB0_53:
	shl.b32 	%r859, %r2, 2;
	mov.u32 	%r860, %ctaid.y;
	shl.b32 	%r861, %r860, 6;
	add.s32 	%r60, %r861, %r859;
	shl.b32 	%r862, %r1, 2;
	mov.u32 	%r863, %ctaid.x;
	shl.b32 	%r864, %r863, 6;
	add.s32 	%r61, %r864, %r862;
	setp.lt.s32 	%p66, %r60, %r103;
	@%p66 bra 	$L__BB0_54;
	bra.uni 	$L__BB0_62;
$L__BB0_54:
	mul.lo.s32 	%r96, %r60, %r104;
	setp.ge.s32 	%p67, %r61, %r104;
	@%p67 bra 	$L__BB0_56;
	add.s32 	%r865, %r61, %r96;
	mul.wide.s32 	%rd50, %r865, 4;
	add.s64 	%rd51, %rd2, %rd50;
	st.global.f32 	[%rd51], %f41;
$L__BB0_56:
	add.s32 	%r866, %r61, 1;
	setp.ge.s32 	%p68, %r866, %r104;
	cvt.s64.s32 	%rd52, %r96;
	cvt.s64.s32 	%rd53, %r61;
	add.s64 	%rd54, %rd53, %rd52;
	shl.b64 	%rd55, %rd54, 2;
	add.s64 	%rd3, %rd2, %rd55;
	@%p68 bra 	$L__BB0_58;
	st.global.f32 	[%rd3+4], %f40;
$L__BB0_58:
	add.s32 	%r867, %r61, 2;
	setp.ge.s32 	%p69, %r867, %r104;
	@%p69 bra 	$L__BB0_60;
	st.global.f32 	[%rd3+8], %f39;
$L__BB0_60:
	add.s32 	%r868, %r61, 3;
	setp.ge.s32 	%p70, %r868, %r104;
	@%p70 bra 	$L__BB0_62;
	st.global.f32 	[%rd3+12], %f38;
$L__BB0_62:
	add.s32 	%r97, %r60, 1;
	setp.ge.s32 	%p71, %r97, %r103;
	@%p71 bra 	$L__BB0_71;
	mul.lo.s32 	%r98, %r97, %r104;
	setp.ge.s32 	%p72, %r61, %r104;
	@%p72 bra 	$L__BB0_65;
	add.s32 	%r869, %r61, %r98;
	mul.wide.s32 	%rd56, %r869, 4;
	add.s64 	%rd57, %rd2, %rd56;
	st.global.f32 	[%rd57], %f37;
$L__BB0_65:
	add.s32 	%r870, %r61, 1;
	setp.ge.s32 	%p73, %r870, %r104;
	cvt.s64.s32 	%rd58, %r98;
	cvt.s64.s32 	%rd59, %r61;
	add.s64 	%rd60, %rd59, %rd58;
	shl.b64 	%rd61, %rd60, 2;
	add.s64 	%rd4, %rd2, %rd61;
	@%p73 bra 	$L__BB0_67;
	st.global.f32 	[%rd4+4], %f36;
$L__BB0_67:
	add.s32 	%r871, %r61, 2;
	setp.ge.s32 	%p74, %r871, %r104;
	@%p74 bra 	$L__BB0_69;
	st.global.f32 	[%rd4+8], %f35;
$L__BB0_69:
	add.s32 	%r872, %r61, 3;
	setp.ge.s32 	%p75, %r872, %r104;
	@%p75 bra 	$L__BB0_71;
	st.global.f32 	[%rd4+12], %f34;
$L__BB0_71:
	add.s32 	%r99, %r60, 2;
	setp.ge.s32 	%p76, %r99, %r103;
	@%p76 bra 	$L__BB0_80;
	mul.lo.s32 	%r100, %r99, %r104;
	setp.ge.s32 	%p77, %r61, %r104;
	@%p77 bra 	$L__BB0_74;
	add.s32 	%r873, %r61, %r100;
	mul.wide.s32 	%rd62, %r873, 4;
	add.s64 	%rd63, %rd2, %rd62;
	st.global.f32 	[%rd63], %f42;
$L__BB0_74:
	add.s32 	%r874, %r61, 1;
	setp.ge.s32 	%p78, %r874, %r104;
	cvt.s64.s32 	%rd64, %r100;
	cvt.s64.s32 	%rd65, %r61;
	add.s64 	%rd66, %rd65, %rd64;
	shl.b64 	%rd67, %rd66, 2;
	add.s64 	%rd5, %rd2, %rd67;
	@%p78 bra 	$L__BB0_76;
	st.global.f32 	[%rd5+4], %f43;
$L__BB0_76:
	add.s32 	%r875, %r61, 2;
	setp.ge.s32 	%p79, %r875, %r104;
	@%p79 bra 	$L__BB0_78;
	st.global.f32 	[%rd5+8], %f44;
$L__BB0_78:
	add.s32 	%r876, %r61, 3;
	setp.ge.s32 	%p80, %r876, %r104;
	@%p80 bra 	$L__BB0_80;
	st.global.f32 	[%rd5+12], %f45;
$L__BB0_80:
	add.s32 	%r101, %r60, 3;
	setp.ge.s32 	%p81, %r101, %r103;
	@%p81 bra 	$L__BB0_89;
	mul.lo.s32 	%r102, %r101, %r104;
	setp.ge.s32 	%p82, %r61, %r104;
	@%p82 bra 	$L__BB0_83;
	add.s32 	%r877, %r61, %r102;
	mul.wide.s32 	%rd68, %r877, 4;
	add.s64 	%rd69, %rd2, %rd68;
	st.global.f32 	[%rd69], %f46;
$L__BB0_83:
	add.s32 	%r878, %r61, 1;
	setp.ge.s32 	%p83, %r878, %r104;
	cvt.s64.s32 	%rd70, %r102;
	cvt.s64.s32 	%rd71, %r61;
	add.s64 	%rd72, %rd71, %rd70;
	shl.b64 	%rd73, %rd72, 2;
	add.s64 	%rd6, %rd2, %rd73;
	@%p83 bra 	$L__BB0_85;
	st.global.f32 	[%rd6+4], %f47;
$L__BB0_85:
	add.s32 	%r879, %r61, 2;
	setp.ge.s32 	%p84, %r879, %r104;
	@%p84 bra 	$L__BB0_87;
	st.global.f32 	[%rd6+8], %f48;
$L__BB0_87:
	add.s32 	%r880, %r61, 3;
	setp.ge.s32 	%p85, %r880, %r104;
	@%p85 bra 	$L__BB0_89;
	st.global.f32 	[%rd6+12], %f49;
$L__BB0_89:
	ret;

}


// ===== COMPILED SASS (sm_100) =====

	.target	sm_100

	.elftype	@"ET_EXEC"


//--------------------- .note.nv.tkinfo           --------------------------
	.section	.note.nv.tkinfo,"",@"SHT_NOTE"
	.sectionflags	@"SHF_NOTE_NV_TKINFO"
	.tkinfo
        /*0018*/ 	.word	0x00000002
        /*0030*/ 	.string	""
        /*0030*/ 	.string	"ptxas"
        /*0030*/ 	.string	"Cuda compilation tools, release 13.0, V13.0.88"
        /*0030*/ 	.string	"Build cuda_13.0.r13.0/compiler.36424714_0"
        /*0030*/ 	.string	"-arch sm_100 -m 64 "



//--------------------- .note.nv.cuinfo           --------------------------
	.section	.note.nv.cuinfo,"",@"SHT_NOTE"
	.sectionflags	@"SHF_NOTE_NV_CUINFO"
        /*0018*/ 	.short	0x0002
        /*001a*/ 	.short	0x0064
        /*001c*/ 	.short	0x0082
	.zero		2


//--------------------- .nv.info                  --------------------------
	.section	.nv.info,"",@"SHT_CUDA_INFO"
	.align	4


	//----- nvinfo : EIATTR_REGCOUNT
	.align		4
        /*0000*/ 	.byte	0x04, 0x2f
        /*0002*/ 	.short	(.L_1 - .L_0)
	.align		4
.L_0:
        /*0004*/ 	.word	index@(_Z19ternary_gemm_kernelPKaS0_Pfiii)
        /*0008*/ 	.word	0x00000037


	//----- nvinfo : EIATTR_FRAME_SIZE
	.align		4
.L_1:
        /*000c*/ 	.byte	0x04, 0x11
        /*000e*/ 	.short	(.L_3 - .L_2)
	.align		4
.L_2:
        /*0010*/ 	.word	index@(_Z19ternary_gemm_kernelPKaS0_Pfiii)
        /*0014*/ 	.word	0x00000000


	//----- nvinfo : EIATTR_MIN_STACK_SIZE
	.align		4
.L_3:
        /*0018*/ 	.byte	0x04, 0x12
        /*001a*/ 	.short	(.L_5 - .L_4)
	.align		4
.L_4:
        /*001c*/ 	.word	index@(_Z19ternary_gemm_kernelPKaS0_Pfiii)
        /*0020*/ 	.word	0x00000000
.L_5:


//--------------------- .nv.compat                --------------------------
	.section	.nv.compat,"",@"SHT_CUDA_COMPAT_INFO"
	.align	4
        /*0000*/ 	.byte	0x02, 0x09, 0x00, 0x00, 0x02, 0x02, 0x01, 0x00, 0x02, 0x05, 0x05, 0x00, 0x03, 0x07, 0x01, 0x01
        /*0010*/ 	.byte	0x02, 0x03, 0x00, 0x00, 0x02, 0x06, 0x01, 0x00, 0x04, 0x0b, 0x08, 0x00, 0x09, 0x00, 0x00, 0x00
        /*0020*/ 	.byte	0x00, 0x00, 0x00, 0x00


//--------------------- .nv.info._Z19ternary_gemm_kernelPKaS0_Pfiii --------------------------
	.section	.nv.info._Z19ternary_gemm_kernelPKaS0_Pfiii,"",@"SHT_CUDA_INFO"
	.sectionflags	@""
	.align	4


	//----- nvinfo : EIATTR_CUDA_API_VERSION
	.align		4
        /*0000*/ 	.byte	0x04, 0x37
        /*0002*/ 	.short	(.L_7 - .L_6)
.L_6:
        /*0004*/ 	.word	0x00000082


	//----- nvinfo : EIATTR_KPARAM_INFO
	.align		4
.L_7:
        /*0008*/ 	.byte	0x04, 0x17
        /*000a*/ 	.short	(.L_9 - .L_8)
.L_8:
        /*000c*/ 	.word	0x00000000
        /*0010*/ 	.short	0x0005
        /*0012*/ 	.short	0x0020
        /*0014*/ 	.byte	0x00, 0xf0, 0x11, 0x00


	//----- nvinfo : EIATTR_KPARAM_INFO
	.align		4
.L_9:
        /*0018*/ 	.byte	0x04, 0x17
        /*001a*/ 	.short	(.L_11 - .L_10)
.L_10:
        /*001c*/ 	.word	0x00000000
        /*0020*/ 	.short	0x0004
        /*0022*/ 	.short	0x001c
        /*0024*/ 	.byte	0x00, 0xf0, 0x11, 0x00


	//----- nvinfo : EIATTR_KPARAM_INFO
	.align		4
.L_11:
        /*0028*/ 	.byte	0x04, 0x17
        /*002a*/ 	.short	(.L_13 - .L_12)
.L_12:
        /*002c*/ 	.word	0x00000000
        /*0030*/ 	.short	0x0003
        /*0032*/ 	.short	0x0018
        /*0034*/ 	.byte	0x00, 0xf0, 0x11, 0x00


	//----- nvinfo : EIATTR_KPARAM_INFO
	.align		4
.L_13:
        /*0038*/ 	.byte	0x04, 0x17
        /*003a*/ 	.short	(.L_15 - .L_14)
.L_14:
        /*003c*/ 	.word	0x00000000
        /*0040*/ 	.short	0x0002
        /*0042*/ 	.short	0x0010
        /*0044*/ 	.byte	0x00, 0xf5, 0x21, 0x00


	//----- nvinfo : EIATTR_KPARAM_INFO
	.align		4
.L_15:
        /*0048*/ 	.byte	0x04, 0x17
        /*004a*/ 	.short	(.L_17 - .L_16)
.L_16:
        /*004c*/ 	.word	0x00000000
        /*0050*/ 	.short	0x0001
        /*0052*/ 	.short	0x0008
        /*0054*/ 	.byte	0x00, 0xf5, 0x21, 0x00


	//----- nvinfo : EIATTR_KPARAM_INFO
	.align		4
.L_17:
        /*0058*/ 	.byte	0x04, 0x17
        /*005a*/ 	.short	(.L_19 - .L_18)
.L_18:
        /*005c*/ 	.word	0x00000000
        /*0060*/ 	.short	0x0000
        /*0062*/ 	.short	0x0000
        /*0064*/ 	.byte	0x00, 0xf5, 0x21, 0x00


	//----- nvinfo : EIATTR_SPARSE_MMA_MASK
	.align		4
.L_19:
        /*0068*/ 	.byte	0x03, 0x50
        /*006a*/ 	.short	0x0000


	//----- nvinfo : EIATTR_MAXREG_COUNT
	.align		4
        /*006c*/ 	.byte	0x03, 0x1b
        /*006e*/ 	.short	0x00ff


	//----- nvinfo : EIATTR_NUM_BARRIERS
	.align		4
        /*0070*/ 	.byte	0x02, 0x4c
        /*0072*/ 	.byte	0x01
	.zero		1


	//----- nvinfo : EIATTR_MERCURY_ISA_VERSION
	.align		4
        /*0074*/ 	.byte	0x03, 0x5f
        /*0076*/ 	.short	0x0101


	//----- nvinfo : EIATTR_VRC_CTA_INIT_COUNT
	.align		4
        /*0078*/ 	.byte	0x02, 0x4a
	.zero		1
	.zero		1


	//----- nvinfo : EIATTR_EXIT_INSTR_OFFSETS
	.align		4
        /*007c*/ 	.byte	0x04, 0x1c
        /*007e*/ 	.short	(.L_21 - .L_20)


	//   ....[0]....
.L_20:
        /*0080*/ 	.word	0x00004050


	//   ....[1]....
        /*0084*/ 	.word	0x000041b0


	//   ....[2]....
        /*0088*/ 	.word	0x000041d0


	//----- nvinfo : EIATTR_CRS_STACK_SIZE
	.align		4
.L_21:
        /*008c*/ 	.byte	0x04, 0x1e
        /*008e*/ 	.short	(.L_23 - .L_22)
.L_22:
        /*0090*/ 	.word	0x00000000


	//----- nvinfo : EIATTR_CBANK_PARAM_SIZE
	.align		4
.L_23:
        /*0094*/ 	.byte	0x03, 0x19
        /*0096*/ 	.short	0x0024


	//----- nvinfo : EIATTR_PARAM_CBANK
	.align		4
        /*0098*/ 	.byte	0x04, 0x0a
        /*009a*/ 	.short	(.L_25 - .L_24)
	.align		4
.L_24:
        /*009c*/ 	.word	index@(.nv.constant0._Z19ternary_gemm_kernelPKaS0_Pfiii)
        /*00a0*/ 	.short	0x0380
        /*00a2*/ 	.short	0x0024


	//----- nvinfo : EIATTR_SW_WAR
	.align		4
.L_25:
        /*00a4*/ 	.byte	0x04, 0x36
        /*00a6*/ 	.short	(.L_27 - .L_26)
.L_26:
        /*00a8*/ 	.word	0x00000008
.L_27:


//--------------------- .nv.callgraph             --------------------------
	.section	.nv.callgraph,"",@"SHT_CUDA_CALLGRAPH"
	.align	4
	.sectionentsize	8
	.align		4
        /*0000*/ 	.word	0x00000000
	.align		4
        /*0004*/ 	.word	0xffffffff
	.align		4
        /*0008*/ 	.word	0x00000000
	.align		4
        /*000c*/ 	.word	0xfffffffe
	.align		4
        /*0010*/ 	.word	0x00000000
	.align		4
        /*0014*/ 	.word	0xfffffffd
	.align		4
        /*0018*/ 	.word	0x00000000
	.align		4
        /*001c*/ 	.word	0xfffffffc


//--------------------- .text._Z19ternary_gemm_kernelPKaS0_Pfiii --------------------------
	.section	.text._Z19ternary_gemm_kernelPKaS0_Pfiii,"ax",@progbits
	.align	128
        .global         _Z19ternary_gemm_kernelPKaS0_Pfiii
        .type           _Z19ternary_gemm_kernelPKaS0_Pfiii,@function
        .size           _Z19ternary_gemm_kernelPKaS0_Pfiii,(.L_x_17 - _Z19ternary_gemm_kernelPKaS0_Pfiii)
        .other          _Z19ternary_gemm_kernelPKaS0_Pfiii,@"STO_CUDA_ENTRY STV_DEFAULT"
_Z19ternary_gemm_kernelPKaS0_Pfiii:
.text._Z19ternary_gemm_kernelPKaS0_Pfiii:
[----:B------:R-:W-:Y:S01]  /*0000*/  LDC R1, c[0x0][0x37c] ;  /* 0x0000df00ff017b82 */ /* 0x000fe20000000800 */
[----:B------:R-:W0:Y:S01]  /*0010*/  LDCU UR9, c[0x0][0x3a0] ;  /* 0x00007400ff0977ac */ /* 0x000e220008000800 */
[----:B------:R-:W1:Y:S01]  /*0020*/  S2R R21, SR_TID.X ;  /* 0x0000000000157919 */ /* 0x000e620000002100 */
[----:B------:R-:W-:Y:S01]  /*0030*/  IMAD.MOV.U32 R20, RZ, RZ, RZ ;  /* 0x000000ffff147224 */ /* 0x000fe200078e00ff */
[----:B------:R-:W-:Y:S02]  /*0040*/  CS2R R18, SRZ ;  /* 0x0000000000127805 */ /* 0x000fe4000001ff00 */
[----:B------:R-:W-:Y:S01]  /*0050*/  CS2R R16, SRZ ;  /* 0x0000000000107805 */ /* 0x000fe2000001ff00 */
[----:B------:R-:W2:Y:S01]  /*0060*/  S2R R39, SR_TID.Y ;  /* 0x0000000000277919 */ /* 0x000ea20000002200 */
[----:B------:R-:W-:Y:S02]  /*0070*/  CS2R R14, SRZ ;  /* 0x00000000000e7805 */ /* 0x000fe4000001ff00 */
[----:B------:R-:W-:-:S02]  /*0080*/  CS2R R12, SRZ ;  /* 0x00000000000c7805 */ /* 0x000fc4000001ff00 */
[----:B------:R-:W-:Y:S01]  /*0090*/  CS2R R10, SRZ ;  /* 0x00000000000a7805 */ /* 0x000fe2000001ff00 */
[----:B------:R-:W-:Y:S01]  /*00a0*/  IMAD.MOV.U32 R8, RZ, RZ, RZ ;  /* 0x000000ffff087224 */ /* 0x000fe200078e00ff */
[----:B------:R-:W3:Y:S01]  /*00b0*/  LDCU.64 UR6, c[0x0][0x358] ;  /* 0x00006b00ff0677ac */ /* 0x000ee20008000a00 */
[----:B------:R-:W-:Y:S02]  /*00c0*/  IMAD.MOV.U32 R6, RZ, RZ, RZ ;  /* 0x000000ffff067224 */ /* 0x000fe400078e00ff */
[----:B------:R-:W-:Y:S01]  /*00d0*/  IMAD.MOV.U32 R4, RZ, RZ, RZ ;  /* 0x000000ffff047224 */ /* 0x000fe200078e00ff */
[----:B------:R-:W4:Y:S01]  /*00e0*/  LDCU UR8, c[0x0][0x360] ;  /* 0x00006c00ff0877ac */ /* 0x000f220008000800 */
[----:B------:R-:W-:Y:S02]  /*00f0*/  IMAD.MOV.U32 R2, RZ, RZ, RZ ;  /* 0x000000ffff027224 */ /* 0x000fe400078e00ff */
[----:B------:R-:W-:Y:S01]  /*0100*/  IMAD.MOV.U32 R0, RZ, RZ, RZ ;  /* 0x000000ffff007224 */ /* 0x000fe200078e00ff */
[----:B0-----:R-:W-:-:S09]  /*0110*/  UISETP.GE.AND UP0, UPT, UR9, 0x1, UPT ;  /* 0x000000010900788c */ /* 0x001fd2000bf06270 */
[----:B------:R-:W-:Y:S05]  /*0120*/  BRA.U !UP0, `(.L_x_0) ;  /* 0x00000039085c7547 */ /* 0x000fea000b800000 */
[----:B------:R-:W0:Y:S01]  /*0130*/  S2R R3, SR_CgaCtaId ;  /* 0x0000000000037919 */ /* 0x000e220000008800 */
[----:B------:R-:W5:Y:S01]  /*0140*/  S2UR UR4, SR_CTAID.Y ;  /* 0x00000000000479c3 */ /* 0x000f620000002600 */
[----:B------:R-:W-:Y:S01]  /*0150*/  MOV R0, 0x400 ;  /* 0x0000040000007802 */ /* 0x000fe20000000f00 */
[----:B------:R-:W-:Y:S01]  /*0160*/  IMAD.MOV.U32 R20, RZ, RZ, RZ ;  /* 0x000000ffff147224 */ /* 0x000fe200078e00ff */
[----:B------:R-:W-:Y:S02]  /*0170*/  CS2R R18, SRZ ;  /* 0x0000000000127805 */ /* 0x000fe4000001ff00 */
[----:B------:R-:W-:Y:S02]  /*0180*/  CS2R R16, SRZ ;  /* 0x0000000000107805 */ /* 0x000fe4000001ff00 */
[----:B------:R-:W-:Y:S01]  /*0190*/  CS2R R14, SRZ ;  /* 0x00000000000e7805 */ /* 0x000fe2000001ff00 */
[----:B------:R-:W-:Y:S01]  /*01a0*/  VIADD R2, R0, 0x900 ;  /* 0x0000090000027836 */ /* 0x000fe20000000000 */
[----:B------:R-:W-:Y:S01]  /*01b0*/  CS2R R12, SRZ ;  /* 0x00000000000c7805 */ /* 0x000fe2000001ff00 */
[----:B------:R-:W1:Y:S01]  /*01c0*/  S2UR UR5, SR_CTAID.X ;  /* 0x00000000000579c3 */ /* 0x000e620000002500 */
[----:B------:R-:W-:Y:S01]  /*01d0*/  CS2R R10, SRZ ;  /* 0x00000000000a7805 */ /* 0x000fe2000001ff00 */
[----:B------:R-:W-:Y:S01]  /*01e0*/  IMAD.MOV.U32 R8, RZ, RZ, RZ ;  /* 0x000000ffff087224 */ /* 0x000fe200078e00ff */
[----:B------:R-:W0:Y:S01]  /*01f0*/  LDCU.64 UR10, c[0x0][0x380] ;  /* 0x00007000ff0a77ac */ /* 0x000e220008000a00 */
[----:B------:R-:W-:-:S02]  /*0200*/  IMAD.MOV.U32 R6, RZ, RZ, RZ ;  /* 0x000000ffff067224 */ /* 0x000fc400078e00ff */
[----:B------:R-:W-:Y:S01]  /*0210*/  IMAD.MOV.U32 R4, RZ, RZ, RZ ;  /* 0x000000ffff047224 */ /* 0x000fe200078e00ff */
[----:B------:R-:W2:Y:S01]  /*0220*/  LDCU.64 UR12, c[0x0][0x388] ;  /* 0x00007100ff0c77ac */ /* 0x000ea20008000a00 */
[----:B-----5:R-:W-:Y:S01]  /*0230*/  USHF.L.U32 UR4, UR4, 0x6, URZ ;  /* 0x0000000604047899 */ /* 0x020fe200080006ff */
[C---:B0-----:R-:W-:Y:S01]  /*0240*/  LEA R22, R3.reuse, R0, 0x18 ;  /* 0x0000000003167211 */ /* 0x041fe200078ec0ff */
[----:B-1----:R-:W-:Y:S01]  /*0250*/  USHF.L.U32 UR5, UR5, 0x6, URZ ;  /* 0x0000000605057899 */ /* 0x002fe200080006ff */
[----:B------:R-:W-:Y:S01]  /*0260*/  LEA R2, R3, R2, 0x18 ;  /* 0x0000000203027211 */ /* 0x000fe200078ec0ff */
[----:B------:R-:W-:Y:S02]  /*0270*/  IMAD.MOV.U32 R0, RZ, RZ, RZ ;  /* 0x000000ffff007224 */ /* 0x000fe400078e00ff */
[C---:B--2---:R-:W-:Y:S02]  /*0280*/  IMAD R22, R39.reuse, 0x90, R22 ;  /* 0x0000009027167824 */ /* 0x044fe400078e0216 */
[----:B----4-:R-:W-:Y:S01]  /*0290*/  IMAD R39, R39, UR8, R21 ;  /* 0x0000000827277c24 */ /* 0x010fe2000f8e0215 */
[----:B------:R-:W0:Y:S01]  /*02a0*/  LDCU UR8, c[0x0][0x3a0] ;  /* 0x00007400ff0877ac */ /* 0x000e220008000800 */
[----:B------:R-:W-:-:S02]  /*02b0*/  IMAD R21, R21, 0x90, R2 ;  /* 0x0000009015157824 */ /* 0x000fc400078e0202 */
[C---:B------:R-:W-:Y:S01]  /*02c0*/  VIADD R5, R39.reuse, 0x200 ;  /* 0x0000020027057836 */ /* 0x040fe20000000000 */
[C---:B------:R-:W-:Y:S01]  /*02d0*/  LOP3.LUT R37, R39.reuse, 0x1f, RZ, 0xc0, !PT ;  /* 0x0000001f27257812 */ /* 0x040fe200078ec0ff */
[C---:B------:R-:W-:Y:S01]  /*02e0*/  VIADD R25, R39.reuse, 0x700 ;  /* 0x0000070027197836 */ /* 0x040fe20000000000 */
[C---:B------:R-:W-:Y:S01]  /*02f0*/  LEA.HI R46, R39.reuse, UR5, RZ, 0x1b ;  /* 0x00000005272e7c11 */ /* 0x040fe2000f8fd8ff */
[----:B------:R-:W-:Y:S01]  /*0300*/  VIADD R3, R39, 0x100 ;  /* 0x0000010027037836 */ /* 0x000fe20000000000 */
[----:B------:R-:W-:Y:S01]  /*0310*/  LEA.HI R26, R5, UR4, RZ, 0x1b ;  /* 0x00000004051a7c11 */ /* 0x000fe2000f8fd8ff */
        /* <DEDUP_REMOVED lines=8> */
[----:B------:R-:W-:Y:S01]  /*03a0*/  IMAD.MOV.U32 R2, RZ, RZ, RZ ;  /* 0x000000ffff027224 */ /* 0x000fe200078e00ff */
[----:B------:R-:W-:Y:S01]  /*03b0*/  LEA.HI R30, R7, UR4, RZ, 0x1b ;  /* 0x00000004071e7c11 */ /* 0x000fe2000f8fd8ff */
[--C-:B------:R-:W-:Y:S01]  /*03c0*/  IMAD R35, R32, UR9, R37.reuse ;  /* 0x0000000920237c24 */ /* 0x100fe2000f8e0225 */
[----:B------:R-:W-:Y:S01]  /*03d0*/  LEA.HI R36, R23, UR4, RZ, 0x1b ;  /* 0x0000000417247c11 */ /* 0x000fe2000f8fd8ff */
[----:B------:R-:W-:Y:S01]  /*03e0*/  IMAD R27, R42, UR9, R37 ;  /* 0x000000092a1b7c24 */ /* 0x000fe2000f8e0225 */
[----:B------:R-:W-:-:S02]  /*03f0*/  LEA.HI R25, R25, UR5, RZ, 0x1b ;  /* 0x0000000519197c11 */ /* 0x000fc4000f8fd8ff */
[----:B------:R-:W-:Y:S01]  /*0400*/  LEA.HI R34, R5, UR5, RZ, 0x1b ;  /* 0x0000000505227c11 */ /* 0x000fe2000f8fd8ff */
[--C-:B------:R-:W-:Y:S01]  /*0410*/  IMAD R5, R30, UR9, R37.reuse ;  /* 0x000000091e057c24 */ /* 0x100fe2000f8e0225 */
        /* <DEDUP_REMOVED lines=12> */
[----:B------:R-:W-:Y:S01]  /*04e0*/  UMOV UR4, URZ ;  /* 0x000000ff00047c82 */ /* 0x000fe20008000000 */
[----:B------:R-:W-:-:S02]  /*04f0*/  IMAD R31, R50, UR9, R37 ;  /* 0x00000009321f7c24 */ /* 0x000fc4000f8e0225 */
[--C-:B------:R-:W-:Y:S02]  /*0500*/  IMAD R30, R52, UR9, R37.reuse ;  /* 0x00000009341e7c24 */ /* 0x100fe4000f8e0225 */
[--C-:B------:R-:W-:Y:S02]  /*0510*/  IMAD R24, R44, UR9, R37.reuse ;  /* 0x000000092c187c24 */ /* 0x100fe4000f8e0225 */
[--C-:B------:R-:W-:Y:S02]  /*0520*/  IMAD R36, R46, UR9, R37.reuse ;  /* 0x000000092e247c24 */ /* 0x100fe4000f8e0225 */
[--C-:B------:R-:W-:Y:S02]  /*0530*/  IMAD R23, R28, UR9, R37.reuse ;  /* 0x000000091c177c24 */ /* 0x100fe4000f8e0225 */
[--C-:B------:R-:W-:Y:S02]  /*0540*/  IMAD R33, R38, UR9, R37.reuse ;  /* 0x0000000926217c24 */ /* 0x100fe4000f8e0225 */
[----:B0-----:R-:W-:-:S07]  /*0550*/  IMAD R25, R40, UR9, R37 ;  /* 0x0000000928197c24 */ /* 0x001fce000f8e0225 */
.L_x_9:
[----:B------:R-:W-:Y:S01]  /*0560*/  ISETP.GE.U32.AND P0, PT, R39, 0x800, PT ;  /* 0x000008002700780c */ /* 0x000fe20003f06070 */
[----:B------:R-:W-:-:S12]  /*0570*/  BSSY.RECONVERGENT B0, `(.L_x_1) ;  /* 0x00000ec000007945 */ /* 0x000fd80003800200 */
[----:B------:R-:W-:Y:S05]  /*0580*/  @P0 BRA `(.L_x_2) ;  /* 0x0000000c00a80947 */ /* 0x000fea0003800000 */
[----:B------:R-:W0:Y:S01]  /*0590*/  S2R R44, SR_CTAID.Y ;  /* 0x00000000002c7919 */ /* 0x000e220000002600 */
[----:B------:R-:W1:Y:S01]  /*05a0*/  LDC R45, c[0x0][0x398] ;  /* 0x0000e600ff2d7b82 */ /* 0x000e620000000800 */
[----:B------:R-:W-:Y:S02]  /*05b0*/  ISETP.GE.AND P0, PT, R37, UR8, PT ;  /* 0x0000000825007c0c */ /* 0x000fe4000bf06270 */
[----:B------:R-:W-:Y:S01]  /*05c0*/  PRMT R47, RZ, 0x7610, R47 ;  /* 0x00007610ff2f7816 */ /* 0x000fe2000000002f */
[----:B0-----:R-:W-:-:S05]  /*05d0*/  IMAD.SHL.U32 R44, R44, 0x40, RZ ;  /* 0x000000402c2c7824 */ /* 0x001fca00078e00ff */
[----:B------:R-:W-:-:S04]  /*05e0*/  LEA.HI R28, R39, R44, RZ, 0x1b ;  /* 0x0000002c271c7211 */ /* 0x000fc800078fd8ff */
[----:B-1----:R-:W-:-:S13]  /*05f0*/  ISETP.GE.OR P1, PT, R28, R45, P0 ;  /* 0x0000002d1c00720c */ /* 0x002fda0000726670 */
[----:B------:R-:W0:Y:S02]  /*0600*/  @!P1 LDC.64 R28, c[0x0][0x380] ;  /* 0x0000e000ff1c9b82 */ /* 0x000e240000000a00 */
[----:B0-----:R-:W-:-:S05]  /*0610*/  @!P1 IADD3 R28, P2, PT, R23, R28, RZ ;  /* 0x0000001c171c9210 */ /* 0x001fca0007f5e0ff */
[----:B------:R-:W-:-:S05]  /*0620*/  @!P1 IMAD.X R29, RZ, RZ, R29, P2 ;  /* 0x000000ffff1d9224 */ /* 0x000fca00010e061d */
[----:B---3--:R-:W2:Y:S01]  /*0630*/  @!P1 LDG.E.U8.CONSTANT R47, desc[UR6][R28.64] ;  /* 0x000000061c2f9981 */ /* 0x008ea2000c1e9100 */
[----:B------:R-:W-:Y:S01]  /*0640*/  MOV R46, 0x400 ;  /* 0x00000400002e7802 */ /* 0x000fe20000000f00 */
[----:B------:R-:W-:Y:S01]  /*0650*/  BSSY.RECONVERGENT B1, `(.L_x_3) ;  /* 0x000006a000017945 */ /* 0x000fe20003800200 */
[----:B------:R-:W-:Y:S01]  /*0660*/  SHF.R.U32.HI R41, RZ, 0x5, R39 ;  /* 0x00000005ff297819 */ /* 0x000fe20000011627 */
[----:B------:R-:W0:Y:S01]  /*0670*/  S2R R43, SR_CgaCtaId ;  /* 0x00000000002b7919 */ /* 0x000e220000008800 */
[----:B------:R-:W-:Y:S02]  /*0680*/  ISETP.GT.U32.AND P1, PT, R39, 0x6ff, PT ;  /* 0x000006ff2700780c */ /* 0x000fe40003f24070 */
[----:B0-----:R-:W-:-:S05]  /*0690*/  LEA R46, R43, R46, 0x18 ;  /* 0x0000002e2b2e7211 */ /* 0x001fca00078ec0ff */
[----:B------:R-:W-:Y:S01]  /*06a0*/  IMAD R48, R41, 0x24, R46 ;  /* 0x0000002429307824 */ /* 0x000fe200078e022e */
[----:B------:R-:W-:-:S05]  /*06b0*/  LOP3.LUT R41, R39, 0x1f, RZ, 0xc0, !PT ;  /* 0x0000001f27297812 */ /* 0x000fca00078ec0ff */
[----:B------:R-:W-:-:S05]  /*06c0*/  IMAD.IADD R48, R41, 0x1, R48 ;  /* 0x0000000129307824 */ /* 0x000fca00078e0230 */
[----:B--2---:R0:W-:Y:S01]  /*06d0*/  STS.U8 [R48], R47 ;  /* 0x0000002f30007388 */ /* 0x0041e20000000000 */
[----:B------:R-:W-:Y:S05]  /*06e0*/  @P1 BRA `(.L_x_4) ;  /* 0x0000000400801947 */ /* 0x000fea0003800000 */
[----:B------:R-:W-:Y:S01]  /*06f0*/  VIADD R49, R39, 0x100 ;  /* 0x0000010027317836 */ /* 0x000fe20000000000 */
[----:B0-----:R-:W-:-:S04]  /*0700*/  PRMT R47, RZ, 0x7610, R47 ;  /* 0x00007610ff2f7816 */ /* 0x001fc8000000002f */
[----:B------:R-:W-:-:S04]  /*0710*/  LEA.HI R28, R49, R44, RZ, 0x1b ;  /* 0x0000002c311c7211 */ /* 0x000fc800078fd8ff */
[----:B------:R-:W-:-:S13]  /*0720*/  ISETP.GE.OR P2, PT, R28, R45, P0 ;  /* 0x0000002d1c00720c */ /* 0x000fda0000746670 */
[----:B------:R-:W0:Y:S02]  /*0730*/  @!P2 LDC.64 R28, c[0x0][0x380] ;  /* 0x0000e000ff1cab82 */ /* 0x000e240000000a00 */
[----:B0-----:R-:W-:-:S05]  /*0740*/  @!P2 IADD3 R28, P3, PT, R9, R28, RZ ;  /* 0x0000001c091ca210 */ /* 0x001fca0007f7e0ff */
[----:B------:R-:W-:-:S05]  /*0750*/  @!P2 IMAD.X R29, RZ, RZ, R29, P3 ;  /* 0x000000ffff1da224 */ /* 0x000fca00018e061d */
[----:B------:R-:W2:Y:S01]  /*0760*/  @!P2 LDG.E.U8.CONSTANT R47, desc[UR6][R28.64] ;  /* 0x000000061c2fa981 */ /* 0x000ea2000c1e9100 */
[----:B------:R-:W-:Y:S02]  /*0770*/  SHF.R.U32.HI R49, RZ, 0x5, R49 ;  /* 0x00000005ff317819 */ /* 0x000fe40000011631 */
[----:B------:R-:W-:-:S03]  /*0780*/  ISETP.GT.U32.AND P2, PT, R39, 0x5ff, PT ;  /* 0x000005ff2700780c */ /* 0x000fc60003f44070 */
[----:B------:R-:W-:-:S04]  /*0790*/  IMAD R48, R49, 0x24, R46 ;  /* 0x0000002431307824 */ /* 0x000fc800078e022e */
[----:B------:R-:W-:-:S05]  /*07a0*/  IMAD.IADD R48, R41, 0x1, R48 ;  /* 0x0000000129307824 */ /* 0x000fca00078e0230 */
[----:B--2---:R1:W-:Y:S01]  /*07b0*/  STS.U8 [R48], R47 ;  /* 0x0000002f30007388 */ /* 0x0043e20000000000 */
[----:B------:R-:W-:Y:S05]  /*07c0*/  @P2 BRA `(.L_x_4) ;  /* 0x0000000400482947 */ /* 0x000fea0003800000 */
[----:B------:R-:W-:Y:S01]  /*07d0*/  VIADD R49, R39, 0x200 ;  /* 0x0000020027317836 */ /* 0x000fe20000000000 */
[----:B-1----:R-:W-:-:S04]  /*07e0*/  PRMT R47, RZ, 0x7610, R47 ;  /* 0x00007610ff2f7816 */ /* 0x002fc8000000002f */
        /* <DEDUP_REMOVED lines=12> */
[----:B------:R-:W-:Y:S02]  /*08b0*/  ISETP.GE.OR P2, PT, R42, R45, P0 ;  /* 0x0000002d2a00720c */ /* 0x000fe40000746670 */
[----:B--2---:R-:W-:-:S11]  /*08c0*/  PRMT R47, RZ, 0x7610, R47 ;  /* 0x00007610ff2f7816 */ /* 0x004fd6000000002f */
[----:B------:R-:W0:Y:S02]  /*08d0*/  @!P2 LDC.64 R28, c[0x0][0x380] ;  /* 0x0000e000ff1cab82 */ /* 0x000e240000000a00 */
[----:B0-----:R-:W-:-:S05]  /*08e0*/  @!P2 IADD3 R28, P3, PT, R27, R28, RZ ;  /* 0x0000001c1b1ca210 */ /* 0x001fca0007f7e0ff */
[----:B------:R-:W-:-:S05]  /*08f0*/  @!P2 IMAD.X R29, RZ, RZ, R29, P3 ;  /* 0x000000ffff1da224 */ /* 0x000fca00018e061d */
[----:B------:R-:W2:Y:S01]  /*0900*/  @!P2 LDG.E.U8.CONSTANT R47, desc[UR6][R28.64] ;  /* 0x000000061c2fa981 */ /* 0x000ea2000c1e9100 */
[C---:B------:R-:W-:Y:S01]  /*0910*/  VIADD R49, R39.reuse, 0x300 ;  /* 0x0000030027317836 */ /* 0x040fe20000000000 */
[----:B------:R-:W-:-:S04]  /*0920*/  ISETP.GT.U32.AND P2, PT, R39, 0x3ff, PT ;  /* 0x000003ff2700780c */ /* 0x000fc80003f44070 */
[----:B------:R-:W-:-:S05]  /*0930*/  SHF.R.U32.HI R49, RZ, 0x5, R49 ;  /* 0x00000005ff317819 */ /* 0x000fca0000011631 */
[----:B------:R-:W-:-:S04]  /*0940*/  IMAD R48, R49, 0x24, R46 ;  /* 0x0000002431307824 */ /* 0x000fc800078e022e */
[----:B------:R-:W-:-:S05]  /*0950*/  IMAD.IADD R48, R41, 0x1, R48 ;  /* 0x0000000129307824 */ /* 0x000fca00078e0230 */
[----:B--2---:R3:W-:Y:S01]  /*0960*/  STS.U8 [R48], R47 ;  /* 0x0000002f30007388 */ /* 0x0047e20000000000 */
[----:B------:R-:W-:Y:S05]  /*0970*/  @P2 BRA `(.L_x_4) ;  /* 0x0000000000dc2947 */ /* 0x000fea0003800000 */
[----:B------:R-:W-:Y:S01]  /*0980*/  VIADD R49, R39, 0x400 ;  /* 0x0000040027317836 */ /* 0x000fe20000000000 */
[----:B---3--:R-:W-:-:S04]  /*0990*/  PRMT R47, RZ, 0x7610, R47 ;  /* 0x00007610ff2f7816 */ /* 0x008fc8000000002f */
        /* <DEDUP_REMOVED lines=13> */
[----:B----4-:R-:W-:-:S11]  /*0a70*/  PRMT R47, RZ, 0x7610, R47 ;  /* 0x00007610ff2f7816 */ /* 0x010fd6000000002f */
        /* <DEDUP_REMOVED lines=26> */
[----:B------:R-:W-:Y:S01]  /*0c20*/  BSSY.RECONVERGENT B2, `(.L_x_5) ;  /* 0x000000b000027945 */ /* 0x000fe20003800200 */
[----:B------:R-:W-:-:S03]  /*0c30*/  PRMT R28, RZ, 0x7610, R28 ;  /* 0x00007610ff1c7816 */ /* 0x000fc6000000001c */
[----:B------:R-:W-:Y:S02]  /*0c40*/  LEA.HI R44, R29, R44, RZ, 0x1b ;  /* 0x0000002c1d2c7211 */ /* 0x000fe400078fd8ff */
[----:B------:R-:W-:Y:S02]  /*0c50*/  SHF.R.U32.HI R29, RZ, 0x5, R29 ;  /* 0x00000005ff1d7819 */ /* 0x000fe4000001161d */
[----:B------:R-:W-:-:S03]  /*0c60*/  ISETP.GE.OR P2, PT, R44, R45, P0 ;  /* 0x0000002d2c00720c */ /* 0x000fc60000746670 */
[----:B------:R-:W-:-:S04]  /*0c70*/  IMAD R46, R29, 0x24, R46 ;  /* 0x000000241d2e7824 */ /* 0x000fc800078e022e */
[----:B------:R-:W-:-:S06]  /*0c80*/  IMAD.IADD R45, R41, 0x1, R46 ;  /* 0x00000001292d7824 */ /* 0x000fcc00078e022e */
[----:B------:R-:W-:Y:S05]  /*0c90*/  @P2 BRA `(.L_x_6) ;  /* 0x00000000000c2947 */ /* 0x000fea0003800000 */
[----:B------:R-:W-:-:S05]  /*0ca0*/  IADD3 R28, P2, PT, R24, UR10, RZ ;  /* 0x0000000a181c7c10 */ /* 0x000fca000ff5e0ff */
[----:B------:R-:W-:-:S05]  /*0cb0*/  IMAD.X R29, RZ, RZ, UR11, P2 ;  /* 0x0000000bff1d7e24 */ /* 0x000fca00090e06ff */
[----:B------:R1:W5:Y:S03]  /*0cc0*/  LDG.E.U8.CONSTANT R28, desc[UR6][R28.64] ;  /* 0x000000061c1c7981 */ /* 0x000366000c1e9100 */
.L_x_6:
[----:B------:R-:W-:Y:S05]  /*0cd0*/  BSYNC.RECONVERGENT B2 ;  /* 0x0000000000027941 */ /* 0x000fea0003800200 */
.L_x_5:
[----:B-----5:R2:W-:Y:S02]  /*0ce0*/  STS.U8 [R45], R28 ;  /* 0x0000001c2d007388 */ /* 0x0205e40000000000 */
.L_x_4:
[----:B------:R-:W-:Y:S05]  /*0cf0*/  BSYNC.RECONVERGENT B1 ;  /* 0x0000000000017941 */ /* 0x000fea0003800200 */
.L_x_3:
[----:B------:R-:W5:Y:S01]  /*0d00*/  S2R R44, SR_CTAID.X ;  /* 0x00000000002c7919 */ /* 0x000f620000002500 */
[----:B--2---:R-:W2:Y:S01]  /*0d10*/  LDC R45, c[0x0][0x39c] ;  /* 0x0000e700ff2d7b82 */ /* 0x004ea20000000800 */
[----:B------:R-:W-:Y:S01]  /*0d20*/  PRMT R46, RZ, 0x7610, R46 ;  /* 0x00007610ff2e7816 */ /* 0x000fe2000000002e */
[----:B-----5:R-:W-:-:S05]  /*0d30*/  IMAD.SHL.U32 R44, R44, 0x40, RZ ;  /* 0x000000402c2c7824 */ /* 0x020fca00078e00ff */
[----:B------:R-:W-:-:S04]  /*0d40*/  LEA.HI R28, R39, R44, RZ, 0x1b ;  /* 0x0000002c271c7211 */ /* 0x000fc800078fd8ff */
[----:B--2---:R-:W-:-:S13]  /*0d50*/  ISETP.GE.OR P2, PT, R28, R45, P0 ;  /* 0x0000002d1c00720c */ /* 0x004fda0000746670 */
[----:B-1----:R-:W1:Y:S02]  /*0d60*/  @!P2 LDC.64 R28, c[0x0][0x388] ;  /* 0x0000e200ff1cab82 */ /* 0x002e640000000a00 */
[----:B-1----:R-:W-:-:S04]  /*0d70*/  @!P2 IADD3 R28, P3, PT, R36, R28, RZ ;  /* 0x0000001c241ca210 */ /* 0x002fc80007f7e0ff */
[----:B------:R-:W-:-:S05]  /*0d80*/  @!P2 LEA.HI.X.SX32 R29, R36, R29, 0x1, P3 ;  /* 0x0000001d241da211 */ /* 0x000fca00018f0eff */
[----:B------:R-:W2:Y:S01]  /*0d90*/  @!P2 LDG.E.U8.CONSTANT R46, desc[UR6][R28.64] ;  /* 0x000000061c2ea981 */ /* 0x000ea2000c1e9100 */
[----:B0--34-:R-:W-:Y:S02]  /*0da0*/  MOV R48, 0x400 ;  /* 0x0000040000307802 */ /* 0x019fe40000000f00 */
[----:B------:R-:W-:-:S03]  /*0db0*/  SHF.R.U32.HI R50, RZ, 0x5, R39 ;  /* 0x00000005ff327819 */ /* 0x000fc60000011627 */
[----:B------:R-:W-:-:S05]  /*0dc0*/  VIADD R48, R48, 0x900 ;  /* 0x0000090030307836 */ /* 0x000fca0000000000 */
[----:B------:R-:W-:-:S05]  /*0dd0*/  LEA R43, R43, R48, 0x18 ;  /* 0x000000302b2b7211 */ /* 0x000fca00078ec0ff */
[----:B------:R-:W-:-:S04]  /*0de0*/  IMAD R48, R50, 0x24, R43 ;  /* 0x0000002432307824 */ /* 0x000fc800078e022b */
[----:B------:R-:W-:-:S05]  /*0df0*/  IMAD.IADD R47, R41, 0x1, R48 ;  /* 0x00000001292f7824 */ /* 0x000fca00078e0230 */
[----:B--2---:R0:W-:Y:S01]  /*0e00*/  STS.U8 [R47], R46 ;  /* 0x0000002e2f007388 */ /* 0x0041e20000000000 */
[----:B------:R-:W-:Y:S05]  /*0e10*/  @P1 BRA `(.L_x_2) ;  /* 0x0000000400841947 */ /* 0x000fea0003800000 */
[----:B0-----:R-:W-:Y:S01]  /*0e20*/  VIADD R47, R39, 0x100 ;  /* 0x00000100272f7836 */ /* 0x001fe20000000000 */
[----:B------:R-:W-:-:S04]  /*0e30*/  PRMT R46, RZ, 0x7610, R46 ;  /* 0x00007610ff2e7816 */ /* 0x000fc8000000002e */
[----:B------:R-:W-:-:S04]  /*0e40*/  LEA.HI R28, R47, R44, RZ, 0x1b ;  /* 0x0000002c2f1c7211 */ /* 0x000fc800078fd8ff */
[----:B------:R-:W-:-:S13]  /*0e50*/  ISETP.GE.OR P1, PT, R28, R45, P0 ;  /* 0x0000002d1c00720c */ /* 0x000fda0000726670 */
[----:B------:R-:W0:Y:S02]  /*0e60*/  @!P1 LDC.64 R28, c[0x0][0x388] ;  /* 0x0000e200ff1c9b82 */ /* 0x000e240000000a00 */
[----:B0-----:R-:W-:-:S04]  /*0e70*/  @!P1 IADD3 R28, P2, PT, R35, R28, RZ ;  /* 0x0000001c231c9210 */ /* 0x001fc80007f5e0ff */
[----:B------:R-:W-:-:S05]  /*0e80*/  @!P1 LEA.HI.X.SX32 R29, R35, R29, 0x1, P2 ;  /* 0x0000001d231d9211 */ /* 0x000fca00010f0eff */
[----:B------:R-:W2:Y:S01]  /*0e90*/  @!P1 LDG.E.U8.CONSTANT R46, desc[UR6][R28.64] ;  /* 0x000000061c2e9981 */ /* 0x000ea2000c1e9100 */
[----:B------:R-:W-:Y:S02]  /*0ea0*/  SHF.R.U32.HI R48, RZ, 0x5, R47 ;  /* 0x00000005ff307819 */ /* 0x000fe4000001162f */
[----:B------:R-:W-:-:S03]  /*0eb0*/  ISETP.GT.U32.AND P1, PT, R39, 0x5ff, PT ;  /* 0x000005ff2700780c */ /* 0x000fc60003f24070 */
[----:B------:R-:W-:-:S04]  /*0ec0*/  IMAD R48, R48, 0x24, R43 ;  /* 0x0000002430307824 */ /* 0x000fc800078e022b */
[----:B------:R-:W-:-:S05]  /*0ed0*/  IMAD.IADD R47, R41, 0x1, R48 ;  /* 0x00000001292f7824 */ /* 0x000fca00078e0230 */
[----:B--2---:R1:W-:Y:S01]  /*0ee0*/  STS.U8 [R47], R46 ;  /* 0x0000002e2f007388 */ /* 0x0043e20000000000 */
[----:B------:R-:W-:Y:S05]  /*0ef0*/  @P1 BRA `(.L_x_2) ;  /* 0x00000004004c1947 */ /* 0x000fea0003800000 */
[----:B-1----:R-:W-:Y:S01]  /*0f00*/  VIADD R47, R39, 0x200 ;  /* 0x00000200272f7836 */ /* 0x002fe20000000000 */
        /* <DEDUP_REMOVED lines=16> */
[----:B0-----:R-:W-:-:S04]  /*1010*/  @!P1 IADD3 R28, P2, PT, R33, R28, RZ ;  /* 0x0000001c211c9210 */ /* 0x001fc80007f5e0ff */
[----:B------:R-:W-:-:S05]  /*1020*/  @!P1 LEA.HI.X.SX32 R29, R33, R29, 0x1, P2 ;  /* 0x0000001d211d9211 */ /* 0x000fca00010f0eff */
        /* <DEDUP_REMOVED lines=8> */
[----:B----4-:R-:W-:Y:S01]  /*10b0*/  VIADD R47, R39, 0x400 ;  /* 0x00000400272f7836 */ /* 0x010fe20000000000 */
        /* <DEDUP_REMOVED lines=42> */
[----:B------:R-:W-:Y:S04]  /*1360*/  BSSY.RECONVERGENT B1, `(.L_x_7) ;  /* 0x000000b000017945 */ /* 0x000fe80003800200 */
[----:B------:R-:W-:Y:S02]  /*1370*/  LEA.HI R44, R29, R44, RZ, 0x1b ;  /* 0x0000002c1d2c7211 */ /* 0x000fe400078fd8ff */
[----:B------:R-:W-:Y:S02]  /*1380*/  SHF.R.U32.HI R28, RZ, 0x5, R29 ;  /* 0x00000005ff1c7819 */ /* 0x000fe4000001161d */
[----:B------:R-:W-:-:S03]  /*1390*/  ISETP.GE.OR P0, PT, R44, R45, P0 ;  /* 0x0000002d2c00720c */ /* 0x000fc60000706670 */
[----:B------:R-:W-:-:S04]  /*13a0*/  IMAD R28, R28, 0x24, R43 ;  /* 0x000000241c1c7824 */ /* 0x000fc800078e022b */
[--C-:B------:R-:W-:Y:S01]  /*13b0*/  IMAD.IADD R41, R41, 0x1, R28.reuse ;  /* 0x0000000129297824 */ /* 0x100fe200078e021c */
[----:B------:R-:W-:-:S05]  /*13c0*/  PRMT R28, RZ, 0x7610, R28 ;  /* 0x00007610ff1c7816 */ /* 0x000fca000000001c */
[----:B------:R-:W-:Y:S05]  /*13d0*/  @P0 BRA `(.L_x_8) ;  /* 0x00000000000c0947 */ /* 0x000fea0003800000 */
[----:B------:R-:W-:-:S04]  /*13e0*/  IADD3 R28, P0, PT, R26, UR12, RZ ;  /* 0x0000000c1a1c7c10 */ /* 0x000fc8000ff1e0ff */
[----:B------:R-:W-:-:S05]  /*13f0*/  LEA.HI.X.SX32 R29, R26, UR13, 0x1, P0 ;  /* 0x0000000d1a1d7c11 */ /* 0x000fca00080f0eff */
[----:B------:R1:W5:Y:S04]  /*1400*/  LDG.E.U8.CONSTANT R28, desc[UR6][R28.64] ;  /* 0x000000061c1c7981 */ /* 0x000368000c1e9100 */
.L_x_8:
[----:B------:R-:W-:Y:S05]  /*1410*/  BSYNC.RECONVERGENT B1 ;  /* 0x0000000000017941 */ /* 0x000fea0003800200 */
.L_x_7:
[----:B-----5:R2:W-:Y:S02]  /*1420*/  STS.U8 [R41], R28 ;  /* 0x0000001c29007388 */ /* 0x0205e40000000000 */
.L_x_2:
[----:B---3--:R-:W-:Y:S05]  /*1430*/  BSYNC.RECONVERGENT B0 ;  /* 0x0000000000007941 */ /* 0x008fea0003800200 */
.L_x_1:
[----:B------:R-:W-:Y:S01]  /*1440*/  BAR.SYNC.DEFER_BLOCKING 0x0 ;  /* 0x0000000000007b1d */ /* 0x000fe20000010000 */
[----:B------:R-:W-:Y:S01]  /*1450*/  UIADD3 UR4, UPT, UPT, UR4, 0x20, URZ ;  /* 0x0000002004047890 */ /* 0x000fe2000fffe0ff */
[----:B------:R-:W-:Y:S02]  /*1460*/  VIADD R36, R36, 0x20 ;  /* 0x0000002024247836 */ /* 0x000fe40000000000 */
[----:B------:R-:W-:Y:S01]  /*1470*/  VIADD R35, R35, 0x20 ;  /* 0x0000002023237836 */ /* 0x000fe20000000000 */
[----:B------:R-:W-:Y:S01]  /*1480*/  UISETP.GE.AND UP0, UPT, UR4, UR8, UPT ;  /* 0x000000080400728c */ /* 0x000fe2000bf06270 */
[----:B------:R-:W-:Y:S02]  /*1490*/  VIADD R34, R34, 0x20 ;  /* 0x0000002022227836 */ /* 0x000fe40000000000 */
[----:B------:R-:W-:Y:S02]  /*14a0*/  VIADD R33, R33, 0x20 ;  /* 0x0000002021217836 */ /* 0x000fe40000000000 */
[----:B------:R-:W-:-:S02]  /*14b0*/  VIADD R32, R32, 0x20 ;  /* 0x0000002020207836 */ /* 0x000fc40000000000 */
[----:B------:R-:W-:Y:S02]  /*14c0*/  VIADD R31, R31, 0x20 ;  /* 0x000000201f1f7836 */ /* 0x000fe40000000000 */
[----:B------:R-:W-:Y:S02]  /*14d0*/  VIADD R30, R30, 0x20 ;  /* 0x000000201e1e7836 */ /* 0x000fe40000000000 */
[----:B------:R-:W-:Y:S02]  /*14e0*/  VIADD R26, R26, 0x20 ;  /* 0x000000201a1a7836 */ /* 0x000fe40000000000 */
[----:B------:R-:W-:Y:S02]  /*14f0*/  VIADD R24, R24, 0x20 ;  /* 0x0000002018187836 */ /* 0x000fe40000000000 */
[----:B------:R-:W-:Y:S02]  /*1500*/  VIADD R3, R3, 0x20 ;  /* 0x0000002003037836 */ /* 0x000fe40000000000 */
[----:B------:R-:W-:Y:S01]  /*1510*/  VIADD R25, R25, 0x20 ;  /* 0x0000002019197836 */ /* 0x000fe20000000000 */
[----:B------:R-:W-:Y:S01]  /*1520*/  LDS.U8 R43, [R21+0x3] ;  /* 0x00000300152b7984 */ /* 0x000fe20000000000 */
[----:B------:R-:W-:-:S02]  /*1530*/  VIADD R5, R5, 0x20 ;  /* 0x0000002005057836 */ /* 0x000fc40000000000 */
[----:B------:R-:W-:Y:S01]  /*1540*/  VIADD R27, R27, 0x20 ;  /* 0x000000201b1b7836 */ /* 0x000fe20000000000 */
[----:B--2---:R-:W2:Y:S01]  /*1550*/  LDS.U8 R28, [R21+0x2] ;  /* 0x00000200151c7984 */ /* 0x004ea20000000000 */
[----:B------:R-:W-:Y:S02]  /*1560*/  VIADD R7, R7, 0x20 ;  /* 0x0000002007077836 */ /* 0x000fe40000000000 */
[----:B------:R-:W-:Y:S01]  /*1570*/  VIADD R9, R9, 0x20 ;  /* 0x0000002009097836 */ /* 0x000fe20000000000 */
[----:B------:R-:W-:Y:S01]  /*1580*/  LDS.U8 R41, [R21+0x1] ;  /* 0x0000010015297984 */ /* 0x000fe20000000000 */
[----:B------:R-:W-:Y:S02]  /*1590*/  VIADD R23, R23, 0x20 ;  /* 0x0000002017177836 */ /* 0x000fe40000000000 */
[----:B------:R-:W-:Y:S01]  /*15a0*/  VIADD R37, R37, 0x20 ;  /* 0x0000002025257836 */ /* 0x000fe20000000000 */
[----:B------:R-:W3:Y:S04]  /*15b0*/  LDS.U8 R44, [R21] ;  /* 0x00000000152c7984 */ /* 0x000ee80000000000 */
[----:B-1----:R-:W-:Y:S04]  /*15c0*/  LDS.U8 R29, [R21+0x25] ;  /* 0x00002500151d7984 */ /* 0x002fe80000000000 */
[----:B------:R-:W-:Y:S04]  /*15d0*/  LDS.U8 R45, [R22+0x3] ;  /* 0x00000300162d7984 */ /* 0x000fe80000000000 */
[----:B0---4-:R-:W0:Y:S04]  /*15e0*/  LDS.U8 R46, [R22+0x2] ;  /* 0x00000200162e7984 */ /* 0x011e280000000000 */
[----:B------:R-:W-:Y:S04]  /*15f0*/  LDS.U8 R47, [R22+0x1] ;  /* 0x00000100162f7984 */ /* 0x000fe80000000000 */
[----:B------:R-:W1:Y:S04]  /*1600*/  LDS.U8 R48, [R22] ;  /* 0x0000000016307984 */ /* 0x000e680000000000 */
[----:B------:R-:W-:Y:S04]  /*1610*/  LDS.U8 R49, [R21+0x27] ;  /* 0x0000270015317984 */ /* 0x000fe80000000000 */
[----:B------:R-:W4:Y:S01]  /*1620*/  LDS.U8 R50, [R21+0x26] ;  /* 0x0000260015327984 */ /* 0x000f220000000000 */
[----:B--2---:R-:W-:-:S03]  /*1630*/  PRMT R43, R28, 0x3340, R43 ;  /* 0x000033401c2b7816 */ /* 0x004fc6000000002b */
[----:B------:R-:W-:Y:S04]  /*1640*/  LDS.U8 R51, [R22+0x6d] ;  /* 0x00006d0016337984 */ /* 0x000fe80000000000 */
[----:B------:R-:W2:Y:S01]  /*1650*/  LDS.U8 R28, [R21+0x24] ;  /* 0x00002400151c7984 */ /* 0x000ea20000000000 */
[----:B---3--:R-:W-:-:S03]  /*1660*/  PRMT R44, R44, 0x3340, R41 ;  /* 0x000033402c2c7816 */ /* 0x008fc60000000029 */
[----:B------:R-:W3:Y:S01]  /*1670*/  LDS.U8 R52, [R22+0x6c] ;  /* 0x00006c0016347984 */ /* 0x000ee20000000000 */
[----:B------:R-:W-:-:S03]  /*1680*/  PRMT R43, R44, 0x5410, R43 ;  /* 0x000054102c2b7816 */ /* 0x000fc6000000002b */
[----:B------:R-:W-:Y:S01]  /*1690*/  LDS.U8 R44, [R21+0x49] ;  /* 0x00004900152c7984 */ /* 0x000fe20000000000 */
[----:B0-----:R-:W-:-:S03]  /*16a0*/  PRMT R45, R46, 0x3340, R45 ;  /* 0x000033402e2d7816 */ /* 0x001fc6000000002d */
[----:B------:R-:W-:Y:S01]  /*16b0*/  LDS.U8 R46, [R21+0x6f] ;  /* 0x00006f00152e7984 */ /* 0x000fe20000000000 */
[----:B-1----:R-:W-:-:S03]  /*16c0*/  PRMT R48, R48, 0x3340, R47 ;  /* 0x0000334030307816 */ /* 0x002fc6000000002f */
[----:B------:R-:W0:Y:S01]  /*16d0*/  LDS.U8 R47, [R21+0x6e] ;  /* 0x00006e00152f7984 */ /* 0x000e220000000000 */
[----:B----4-:R-:W-:Y:S02]  /*16e0*/  PRMT R41, R50, 0x3340, R49 ;  /* 0x0000334032297816 */ /* 0x010fe40000000031 */
[----:B------:R-:W-:Y:S01]  /*16f0*/  PRMT R50, R48, 0x5410, R45 ;  /* 0x0000541030327816 */ /* 0x000fe2000000002d */
[----:B------:R-:W-:Y:S04]  /*1700*/  LDS.U8 R49, [R21+0x6c] ;  /* 0x00006c0015317984 */ /* 0x000fe80000000000 */
[----:B------:R-:W-:Y:S01]  /*1710*/  LDS.U8 R45, [R21+0x48] ;  /* 0x00004800152d7984 */ /* 0x000fe20000000000 */
[----:B------:R-:W-:Y:S01]  /*1720*/  IDP.4A.S8.S8 R13, R43, R50, R13 ;  /* 0x000000322b0d7226 */ /* 0x000fe2000000060d */
[----:B--2---:R-:W-:-:S02]  /*1730*/  PRMT R28, R28, 0x3340, R29 ;  /* 0x000033401c1c7816 */ /* 0x004fc4000000001d */
[----:B------:R-:W-:Y:S02]  /*1740*/  LDS.U8 R29, [R21+0x4a] ;  /* 0x00004a00151d7984 */ /* 0x000fe40000000000 */
[----:B------:R-:W-:Y:S02]  /*1750*/  PRMT R41, R28, 0x5410, R41 ;  /* 0x000054101c297816 */ /* 0x000fe40000000029 */
[----:B------:R-:W1:Y:S01]  /*1760*/  LDS.U8 R28, [R21+0x4b] ;  /* 0x00004b00151c7984 */ /* 0x000e620000000000 */
[----:B---3--:R-:W-:Y:S02]  /*1770*/  PRMT R52, R52, 0x3340, R51 ;  /* 0x0000334034347816 */ /* 0x008fe40000000033 */
[----:B------:R-:W-:Y:S01]  /*1780*/  IDP.4A.S8.S8 R14, R41, R50, R14 ;  /* 0x00000032290e7226 */ /* 0x000fe2000000060e */
[----:B------:R-:W2:Y:S04]  /*1790*/  LDS.U8 R48, [R21+0x6d] ;  /* 0x00006d0015307984 */ /* 0x000ea80000000000 */
[----:B------:R-:W-:Y:S01]  /*17a0*/  LDS.U8 R51, [R22+0x71] ;  /* 0x0000710016337984 */ /* 0x000fe20000000000 */
[----:B0-----:R-:W-:-:S03]  /*17b0*/  PRMT R46, R47, 0x3340, R46 ;  /* 0x000033402f2e7816 */ /* 0x001fc6000000002e */
[----:B------:R-:W-:Y:S01]  /*17c0*/  LDS.U8 R47, [R22+0x24] ;  /* 0x00002400162f7984 */ /* 0x000fe20000000000 */
[----:B-1----:R-:W-:Y:S02]  /*17d0*/  PRMT R28, R29, 0x3340, R28 ;  /* 0x000033401d1c7816 */ /* 0x002fe4000000001c */
[----:B------:R-:W-:Y:S02]  /*17e0*/  PRMT R29, R45, 0x3340, R44 ;  /* 0x000033402d1d7816 */ /* 0x000fe4000000002c */
[----:B--2---:R-:W-:Y:S01]  /*17f0*/  PRMT R49, R49, 0x3340, R48 ;  /* 0x0000334031317816 */ /* 0x004fe20000000030 */
[----:B------:R-:W-:Y:S01]  /*1800*/  LDS.U8 R45, [R22+0x26] ;  /* 0x00002600162d7984 */ /* 0x000fe20000000000 */
[----:B------:R-:W-:Y:S02]  /*1810*/  PRMT R28, R29, 0x5410, R28 ;  /* 0x000054101d1c7816 */ /* 0x000fe4000000001c */
[----:B------:R-:W-:Y:S01]  /*1820*/  PRMT R29, R49, 0x5410, R46 ;  /* 0x00005410311d7816 */ /* 0x000fe2000000002e */
[----:B------:R-:W0:Y:S02]  /*1830*/  LDS.U8 R48, [R22+0x27] ;  /* 0x0000270016307984 */ /* 0x000e240000000000 */
[----:B------:R-:W-:-:S02]  /*1840*/  IDP.4A.S8.S8 R15, R28, R50, R15 ;  /* 0x000000321c0f7226 */ /* 0x000fc4000000060f */
[----:B------:R-:W1:Y:S01]  /*1850*/  LDS.U8 R44, [R22+0x25] ;  /* 0x00002500162c7984 */ /* 0x000e620000000000 */
[----:B------:R-:W-:-:S03]  /*1860*/  IDP.4A.S8.S8 R16, R29, R50, R16 ;  /* 0x000000321d107226 */ /* 0x000fc60000000610 */
[----:B------:R-:W-:Y:S04]  /*1870*/  LDS.U8 R46, [R22+0x49] ;  /* 0x00004900162e7984 */ /* 0x000fe80000000000 */
[----:B------:R-:W-:Y:S01]  /*1880*/  LDS.U8 R50, [R22+0x6f] ;  /* 0x00006f0016327984 */ /* 0x000fe20000000000 */
[----:B0-----:R-:W-:-:S03]  /*1890*/  PRMT R48, R45, 0x3340, R48 ;  /* 0x000033402d307816 */ /* 0x001fc60000000030 */
[----:B------:R-:W-:Y:S01]  /*18a0*/  LDS.U8 R45, [R22+0x4a] ;  /* 0x00004a00162d7984 */ /* 0x000fe20000000000 */
[----:B-1----:R-:W-:-:S03]  /*18b0*/  PRMT R49, R47, 0x3340, R44 ;  /* 0x000033402f317816 */ /* 0x002fc6000000002c */
[----:B------:R-:W0:Y:S01]  /*18c0*/  LDS.U8 R44, [R22+0x4b] ;  /* 0x00004b00162c7984 */ /* 0x000e220000000000 */
[----:B------:R-:W-:-:S03]  /*18d0*/  PRMT R48, R49, 0x5410, R48 ;  /* 0x0000541031307816 */ /* 0x000fc60000000030 */
[----:B------:R-:W1:Y:S02]  /*18e0*/  LDS.U8 R47, [R22+0x48] ;  /* 0x00004800162f7984 */ /* 0x000e640000000000 */
[-C--:B------:R-:W-:Y:S02]  /*18f0*/  IDP.4A.S8.S8 R17, R43, R48.reuse, R17 ;  /* 0x000000302b117226 */ /* 0x080fe40000000611 */
[----:B------:R-:W2:Y:S01]  /*1900*/  LDS.U8 R49, [R22+0x6e] ;  /* 0x00006e0016317984 */ /* 0x000ea20000000000 */
[-C--:B------:R-:W-:Y:S02]  /*1910*/  IDP.4A.S8.S8 R18, R41, R48.reuse, R18 ;  /* 0x0000003029127226 */ /* 0x080fe40000000612 */
[-C--:B------:R-:W-:Y:S02]  /*1920*/  IDP.4A.S8.S8 R19, R28, R48.reuse, R19 ;  /* 0x000000301c137226 */ /* 0x080fe40000000613 */
[----:B------:R-:W-:Y:S02]  /*1930*/  IDP.4A.S8.S8 R20, R29, R48, R20 ;  /* 0x000000301d147226 */ /* 0x000fe40000000614 */
[----:B------:R-:W-:Y:S01]  /*1940*/  LDS.U8 R48, [R22+0x4] ;  /* 0x0000040016307984 */ /* 0x000fe20000000000 */
[----:B0-----:R-:W-:-:S03]  /*1950*/  PRMT R44, R45, 0x3340, R44 ;  /* 0x000033402d2c7816 */ /* 0x001fc6000000002c */
[----:B------:R-:W-:Y:S01]  /*1960*/  LDS.U8 R45, [R21+0x6] ;  /* 0x00000600152d7984 */ /* 0x000fe20000000000 */
[----:B-1----:R-:W-:-:S04]  /*1970*/  PRMT R47, R47, 0x3340, R46 ;  /* 0x000033402f2f7816 */ /* 0x002fc8000000002e */
[----:B------:R-:W-:Y:S02]  /*1980*/  PRMT R46, R47, 0x5410, R44 ;  /* 0x000054102f2e7816 */ /* 0x000fe4000000002c */
[----:B------:R-:W0:Y:S01]  /*1990*/  LDS.U8 R44, [R21+0x7] ;  /* 0x00000700152c7984 */ /* 0x000e220000000000 */
[----:B--2---:R-:W-:Y:S02]  /*19a0*/  PRMT R47, R49, 0x3340, R50 ;  /* 0x00003340312f7816 */ /* 0x004fe40000000032 */
[-C--:B------:R-:W-:Y:S01]  /*19b0*/  IDP.4A.S8.S8 R12, R43, R46.reuse, R12 ;  /* 0x0000002e2b0c7226 */ /* 0x080fe2000000060c */
[----:B------:R-:W-:Y:S01]  /*19c0*/  LDS.U8 R49, [R21+0x2b] ;  /* 0x00002b0015317984 */ /* 0x000fe20000000000 */
[----:B------:R-:W-:Y:S01]  /*19d0*/  PRMT R47, R52, 0x5410, R47 ;  /* 0x00005410342f7816 */ /* 0x000fe2000000002f */
[-C--:B------:R-:W-:Y:S02]  /*19e0*/  IDP.4A.S8.S8 R11, R41, R46.reuse, R11 ;  /* 0x0000002e290b7226 */ /* 0x080fe4000000060b */
[----:B------:R-:W-:Y:S01]  /*19f0*/  IDP.4A.S8.S8 R10, R28, R46, R10 ;  /* 0x0000002e1c0a7226 */ /* 0x000fe2000000060a */
[----:B------:R-:W-:Y:S01]  /*1a00*/  LDS.U8 R50, [R21+0x2a] ;  /* 0x00002a0015327984 */ /* 0x000fe20000000000 */
[----:B------:R-:W-:-:S02]  /*1a10*/  IDP.4A.S8.S8 R6, R43, R47, R6 ;  /* 0x0000002f2b067226 */ /* 0x000fc40000000606 */
[----:B------:R-:W-:Y:S01]  /*1a20*/  IDP.4A.S8.S8 R8, R29, R46, R8 ;  /* 0x0000002e1d087226 */ /* 0x000fe20000000608 */
[----:B------:R-:W1:Y:S01]  /*1a30*/  LDS.U8 R52, [R22+0x70] ;  /* 0x0000700016347984 */ /* 0x000e620000000000 */
[-C--:B------:R-:W-:Y:S02]  /*1a40*/  IDP.4A.S8.S8 R4, R41, R47.reuse, R4 ;  /* 0x0000002f29047226 */ /* 0x080fe40000000604 */
[-C--:B------:R-:W-:Y:S01]  /*1a50*/  IDP.4A.S8.S8 R2, R28, R47.reuse, R2 ;  /* 0x0000002f1c027226 */ /* 0x080fe20000000602 */
[----:B------:R-:W-:Y:S01]  /*1a60*/  LDS.U8 R41, [R21+0x5] ;  /* 0x0000050015297984 */ /* 0x000fe20000000000 */
[----:B------:R-:W-:-:S03]  /*1a70*/  IDP.4A.S8.S8 R0, R29, R47, R0 ;  /* 0x0000002f1d007226 */ /* 0x000fc60000000600 */
[----:B------:R-:W-:Y:S04]  /*1a80*/  LDS.U8 R29, [R21+0x29] ;  /* 0x00002900151d7984 */ /* 0x000fe80000000000 */
[----:B------:R-:W2:Y:S04]  /*1a90*/  LDS.U8 R28, [R21+0x28] ;  /* 0x00002800151c7984 */ /* 0x000ea80000000000 */
[----:B------:R-:W-:Y:S04]  /*1aa0*/  LDS.U8 R46, [R22+0x6] ;  /* 0x00000600162e7984 */ /* 0x000fe80000000000 */
[----:B------:R-:W3:Y:S01]  /*1ab0*/  LDS.U8 R47, [R22+0x5] ;  /* 0x00000500162f7984 */ /* 0x000ee20000000000 */
[----:B0-----:R-:W-:-:S03]  /*1ac0*/  PRMT R43, R45, 0x3340, R44 ;  /* 0x000033402d2b7816 */ /* 0x001fc6000000002c */
[----:B------:R-:W0:Y:S04]  /*1ad0*/  LDS.U8 R44, [R21+0x4] ;  /* 0x00000400152c7984 */ /* 0x000e280000000000 */
[----:B------:R-:W4:Y:S01]  /*1ae0*/  LDS.U8 R45, [R22+0x7] ;  /* 0x00000700162d7984 */ /* 0x000f220000000000 */
[----:B-1----:R-:W-:-:S03]  /*1af0*/  PRMT R52, R52, 0x3340, R51 ;  /* 0x0000334034347816 */ /* 0x002fc60000000033 */
[----:B------:R-:W-:Y:S01]  /*1b00*/  LDS.U8 R51, [R22+0x75] ;  /* 0x0000750016337984 */ /* 0x000fe20000000000 */
[----:B--2---:R-:W-:-:S03]  /*1b10*/  PRMT R28, R28, 0x3340, R29 ;  /* 0x000033401c1c7816 */ /* 0x004fc6000000001d */
[----:B------:R-:W-:Y:S01]  /*1b20*/  LDS.U8 R29, [R21+0x4e] ;  /* 0x00004e00151d7984 */ /* 0x000fe20000000000 */
[----:B---3--:R-:W-:-:S03]  /*1b30*/  PRMT R48, R48, 0x3340, R47 ;  /* 0x0000334030307816 */ /* 0x008fc6000000002f */
[----:B------:R-:W-:Y:S01]  /*1b40*/  LDS.U8 R47, [R21+0x72] ;  /* 0x00007200152f7984 */ /* 0x000fe20000000000 */
[----:B0-----:R-:W-:Y:S02]  /*1b50*/  PRMT R44, R44, 0x3340, R41 ;  /* 0x000033402c2c7816 */ /* 0x001fe40000000029 */
[----:B------:R-:W-:Y:S02]  /*1b60*/  PRMT R41, R50, 0x3340, R49 ;  /* 0x0000334032297816 */ /* 0x000fe40000000031 */
[----:B----4-:R-:W-:Y:S01]  /*1b70*/  PRMT R45, R46, 0x3340, R45 ;  /* 0x000033402e2d7816 */ /* 0x010fe2000000002d */
[----:B------:R-:W-:Y:S01]  /*1b80*/  LDS.U8 R49, [R21+0x70] ;  /* 0x0000700015317984 */ /* 0x000fe20000000000 */
[----:B------:R-:W-:Y:S02]  /*1b90*/  PRMT R41, R28, 0x5410, R41 ;  /* 0x000054101c297816 */ /* 0x000fe40000000029 */
[----:B------:R-:W-:Y:S01]  /*1ba0*/  PRMT R43, R44, 0x5410, R43 ;  /* 0x000054102c2b7816 */ /* 0x000fe2000000002b */
[----:B------:R-:W0:Y:S01]  /*1bb0*/  LDS.U8 R28, [R21+0x4f] ;  /* 0x00004f00151c7984 */ /* 0x000e220000000000 */
[----:B------:R-:W-:-:S03]  /*1bc0*/  PRMT R50, R48, 0x5410, R45 ;  /* 0x0000541030327816 */ /* 0x000fc6000000002d */
[----:B------:R-:W-:Y:S02]  /*1bd0*/  LDS.U8 R44, [R21+0x4d] ;  /* 0x00004d00152c7984 */ /* 0x000fe40000000000 */
[-C--:B------:R-:W-:Y:S02]  /*1be0*/  IDP.4A.S8.S8 R13, R43, R50.reuse, R13 ;  /* 0x000000322b0d7226 */ /* 0x080fe4000000060d */
[----:B------:R-:W1:Y:S01]  /*1bf0*/  LDS.U8 R45, [R21+0x4c] ;  /* 0x00004c00152d7984 */ /* 0x000e620000000000 */
[----:B------:R-:W-:-:S03]  /*1c00*/  IDP.4A.S8.S8 R14, R41, R50, R14 ;  /* 0x00000032290e7226 */ /* 0x000fc6000000060e */
[----:B------:R-:W2:Y:S04]  /*1c10*/  LDS.U8 R46, [R21+0x73] ;  /* 0x00007300152e7984 */ /* 0x000ea80000000000 */
[----:B------:R-:W3:Y:S01]  /*1c20*/  LDS.U8 R48, [R21+0x71] ;  /* 0x0000710015307984 */ /* 0x000ee20000000000 */
[----:B0-----:R-:W-:Y:S02]  /*1c30*/  PRMT R28, R29, 0x3340, R28 ;  /* 0x000033401d1c7816 */ /* 0x001fe4000000001c */
[----:B-1----:R-:W-:Y:S02]  /*1c40*/  PRMT R29, R45, 0x3340, R44 ;  /* 0x000033402d1d7816 */ /* 0x002fe4000000002c */
[----:B------:R-:W-:Y:S01]  /*1c50*/  LDS.U8 R45, [R22+0x2a] ;  /* 0x00002a00162d7984 */ /* 0x000fe20000000000 */
[----:B--2---:R-:W-:-:S03]  /*1c60*/  PRMT R46, R47, 0x3340, R46 ;  /* 0x000033402f2e7816 */ /* 0x004fc6000000002e */
[----:B------:R-:W-:Y:S01]  /*1c70*/  LDS.U8 R44, [R22+0x29] ;  /* 0x00002900162c7984 */ /* 0x000fe20000000000 */
[----:B------:R-:W-:Y:S02]  /*1c80*/  PRMT R28, R29, 0x5410, R28 ;  /* 0x000054101d1c7816 */ /* 0x000fe4000000001c */
[----:B---3--:R-:W-:Y:S01]  /*1c90*/  PRMT R49, R49, 0x3340, R48 ;  /* 0x0000334031317816 */ /* 0x008fe20000000030 */
[----:B------:R-:W0:Y:S02]  /*1ca0*/  LDS.U8 R47, [R22+0x28] ;  /* 0x00002800162f7984 */ /* 0x000e240000000000 */
[-C--:B------:R-:W-:Y:S01]  /*1cb0*/  IDP.4A.S8.S8 R15, R28, R50.reuse, R15 ;  /* 0x000000321c0f7226 */ /* 0x080fe2000000060f */
[----:B------:R-:W-:Y:S01]  /*1cc0*/  PRMT R29, R49, 0x5410, R46 ;  /* 0x00005410311d7816 */ /* 0x000fe2000000002e */
[----:B------:R-:W1:Y:S04]  /*1cd0*/  LDS.U8 R48, [R22+0x2b] ;  /* 0x00002b0016307984 */ /* 0x000e680000000000 */
[----:B------:R-:W-:Y:S01]  /*1ce0*/  LDS.U8 R46, [R22+0x4d] ;  /* 0x00004d00162e7984 */ /* 0x000fe20000000000 */
[----:B------:R-:W-:-:S03]  /*1cf0*/  IDP.4A.S8.S8 R16, R29, R50, R16 ;  /* 0x000000321d107226 */ /* 0x000fc60000000610 */
        /* <DEDUP_REMOVED lines=327> */
[----:B-1----:R-:W-:Y:S02]  /*3170*/  PRMT R52, R52, 0x3340, R51 ;  /* 0x0000334034347816 */ /* 0x002fe40000000033 */
[----:B--2---:R-:W-:Y:S02]  /*3180*/  PRMT R28, R28, 0x3340, R29 ;  /* 0x000033401c1c7816 */ /* 0x004fe4000000001d */
        /* <DEDUP_REMOVED lines=56> */
[----:B------:R-:W-:Y:S02]  /*3510*/  IDP.4A.S8.S8 R8, R29, R46, R8 ;  /* 0x0000002e1d087226 */ /* 0x000fe40000000608 */
[-C--:B------:R-:W-:Y:S01]  /*3520*/  IDP.4A.S8.S8 R4, R41, R47.reuse, R4 ;  /* 0x0000002f29047226 */ /* 0x080fe20000000604 */
[----:B------:R-:W-:Y:S01]  /*3530*/  LDS.U8 R46, [R22+0x1e] ;  /* 0x00001e00162e7984 */ /* 0x000fe20000000000 */
[-C--:B------:R-:W-:Y:S02]  /*3540*/  IDP.4A.S8.S8 R2, R28, R47.reuse, R2 ;  /* 0x0000002f1c027226 */ /* 0x080fe40000000602 */
[----:B------:R-:W-:Y:S01]  /*3550*/  IDP.4A.S8.S8 R0, R29, R47, R0 ;  /* 0x0000002f1d007226 */ /* 0x000fe20000000600 */
[----:B------:R-:W-:Y:S04]  /*3560*/  LDS.U8 R41, [R21+0x1d] ;  /* 0x00001d0015297984 */ /* 0x000fe80000000000 */
[----:B------:R-:W-:Y:S04]  /*3570*/  LDS.U8 R29, [R21+0x41] ;  /* 0x00004100151d7984 */ /* 0x000fe80000000000 */
[----:B------:R-:W1:Y:S04]  /*3580*/  LDS.U8 R28, [R21+0x40] ;  /* 0x00004000151c7984 */ /* 0x000e680000000000 */
[----:B------:R-:W2:Y:S01]  /*3590*/  LDS.U8 R47, [R22+0x1d] ;  /* 0x00001d00162f7984 */ /* 0x000ea20000000000 */
[----:B0-----:R-:W-:-:S03]  /*35a0*/  PRMT R43, R44, 0x3340, R45 ;  /* 0x000033402c2b7816 */ /* 0x001fc6000000002d */
[----:B------:R-:W0:Y:S04]  /*35b0*/  LDS.U8 R44, [R21+0x1c] ;  /* 0x00001c00152c7984 */ /* 0x000e280000000000 */
[----:B------:R-:W3:Y:S01]  /*35c0*/  LDS.U8 R45, [R22+0x1f] ;  /* 0x00001f00162d7984 */ /* 0x000ee20000000000 */
[----:B-1----:R-:W-:-:S03]  /*35d0*/  PRMT R28, R28, 0x3340, R29 ;  /* 0x000033401c1c7816 */ /* 0x002fc6000000001d */
[----:B------:R-:W-:Y:S01]  /*35e0*/  LDS.U8 R29, [R21+0x66] ;  /* 0x00006600151d7984 */ /* 0x000fe20000000000 */
[----:B--2---:R-:W-:-:S03]  /*35f0*/  PRMT R48, R48, 0x3340, R47 ;  /* 0x0000334030307816 */ /* 0x004fc6000000002f */
[----:B------:R-:W-:Y:S01]  /*3600*/  LDS.U8 R47, [R21+0x8a] ;  /* 0x00008a00152f7984 */ /* 0x000fe20000000000 */
[----:B0-----:R-:W-:Y:S02]  /*3610*/  PRMT R44, R44, 0x3340, R41 ;  /* 0x000033402c2c7816 */ /* 0x001fe40000000029 */
[----:B------:R-:W-:Y:S02]  /*3620*/  PRMT R41, R50, 0x3340, R49 ;  /* 0x0000334032297816 */ /* 0x000fe40000000031 */
[----:B---3--:R-:W-:Y:S01]  /*3630*/  PRMT R45, R46, 0x3340, R45 ;  /* 0x000033402e2d7816 */ /* 0x008fe2000000002d */
        /* <DEDUP_REMOVED lines=15> */
[----:B------:R-:W0:Y:S01]  /*3730*/  LDS.U8 R45, [R22+0x42] ;  /* 0x00004200162d7984 */ /* 0x000e220000000000 */
[----:B------:R-:W-:Y:S02]  /*3740*/  PRMT R28, R29, 0x5410, R28 ;  /* 0x000054101d1c7816 */ /* 0x000fe4000000001c */
[----:B---3--:R-:W-:Y:S01]  /*3750*/  PRMT R49, R49, 0x3340, R48 ;  /* 0x0000334031317816 */ /* 0x008fe20000000030 */
[----:B------:R-:W-:Y:S02]  /*3760*/  LDS.U8 R47, [R22+0x41] ;  /* 0x00004100162f7984 */ /* 0x000fe40000000000 */
[-C--:B------:R-:W-:Y:S01]  /*3770*/  IDP.4A.S8.S8 R15, R28, R50.reuse, R15 ;  /* 0x000000321c0f7226 */ /* 0x080fe2000000060f */
[----:B------:R-:W-:Y:S01]  /*3780*/  PRMT R29, R49, 0x5410, R46 ;  /* 0x00005410311d7816 */ /* 0x000fe2000000002e */
[----:B------:R-:W1:Y:S04]  /*3790*/  LDS.U8 R48, [R22+0x40] ;  /* 0x0000400016307984 */ /* 0x000e680000000000 */
[----:B------:R-:W-:Y:S01]  /*37a0*/  LDS.U8 R46, [R22+0x67] ;  /* 0x00006700162e7984 */ /* 0x000fe20000000000 */
[----:B------:R-:W-:-:S03]  /*37b0*/  IDP.4A.S8.S8 R16, R29, R50, R16 ;  /* 0x000000321d107226 */ /* 0x000fc60000000610 */
[----:B------:R-:W-:Y:S04]  /*37c0*/  LDS.U8 R49, [R22+0x64] ;  /* 0x0000640016317984 */ /* 0x000fe80000000000 */
[----:B------:R-:W-:Y:S01]  /*37d0*/  LDS.U8 R50, [R22+0x88] ;  /* 0x0000880016327984 */ /* 0x000fe20000000000 */
[----:B0-----:R-:W-:Y:S02]  /*37e0*/  PRMT R44, R45, 0x3340, R44 ;  /* 0x000033402d2c7816 */ /* 0x001fe4000000002c */
[----:B-1----:R-:W-:Y:S02]  /*37f0*/  PRMT R45, R48, 0x3340, R47 ;  /* 0x00003340302d7816 */ /* 0x002fe4000000002f */
[----:B------:R-:W0:Y:S02]  /*3800*/  LDS.U8 R47, [R22+0x66] ;  /* 0x00006600162f7984 */ /* 0x000e240000000000 */
[----:B------:R-:W-:-:S02]  /*3810*/  PRMT R44, R45, 0x5410, R44 ;  /* 0x000054102d2c7816 */ /* 0x000fc4000000002c */
[----:B------:R-:W1:Y:S03]  /*3820*/  LDS.U8 R48, [R22+0x65] ;  /* 0x0000650016307984 */ /* 0x000e660000000000 */
[-C--:B------:R-:W-:Y:S02]  /*3830*/  IDP.4A.S8.S8 R17, R43, R44.reuse, R17 ;  /* 0x0000002c2b117226 */ /* 0x080fe40000000611 */
[-C--:B------:R-:W-:Y:S02]  /*3840*/  IDP.4A.S8.S8 R18, R41, R44.reuse, R18 ;  /* 0x0000002c29127226 */ /* 0x080fe40000000612 */
[-C--:B------:R-:W-:Y:S02]  /*3850*/  IDP.4A.S8.S8 R19, R28, R44.reuse, R19 ;  /* 0x0000002c1c137226 */ /* 0x080fe40000000613 */
[----:B------:R-:W-:Y:S01]  /*3860*/  IDP.4A.S8.S8 R20, R29, R44, R20 ;  /* 0x0000002c1d147226 */ /* 0x000fe20000000614 */
[----:B0-----:R-:W-:-:S02]  /*3870*/  PRMT R45, R47, 0x3340, R46 ;  /* 0x000033402f2d7816 */ /* 0x001fc4000000002e */
[----:B------:R-:W-:Y:S01]  /*3880*/  LDS.U8 R46, [R22+0x8b] ;  /* 0x00008b00162e7984 */ /* 0x000fe20000000000 */
[----:B-1----:R-:W-:-:S03]  /*3890*/  PRMT R48, R49, 0x3340, R48 ;  /* 0x0000334031307816 */ /* 0x002fc60000000030 */
[----:B------:R-:W0:Y:S01]  /*38a0*/  LDS.U8 R47, [R22+0x8a] ;  /* 0x00008a00162f7984 */ /* 0x000e220000000000 */
[----:B------:R-:W-:-:S03]  /*38b0*/  PRMT R45, R48, 0x5410, R45 ;  /* 0x00005410302d7816 */ /* 0x000fc6000000002d */
[----:B------:R-:W1:Y:S02]  /*38c0*/  LDS.U8 R49, [R22+0x89] ;  /* 0x0000890016317984 */ /* 0x000e640000000000 */
[-C--:B------:R-:W-:Y:S02]  /*38d0*/  IDP.4A.S8.S8 R12, R43, R45.reuse, R12 ;  /* 0x0000002d2b0c7226 */ /* 0x080fe4000000060c */
[-C--:B------:R-:W-:Y:S02]  /*38e0*/  IDP.4A.S8.S8 R11, R41, R45.reuse, R11 ;  /* 0x0000002d290b7226 */ /* 0x080fe4000000060b */
[-C--:B------:R-:W-:Y:S02]  /*38f0*/  IDP.4A.S8.S8 R10, R28, R45.reuse, R10 ;  /* 0x0000002d1c0a7226 */ /* 0x080fe4000000060a */
[----:B------:R-:W-:Y:S01]  /*3900*/  IDP.4A.S8.S8 R8, R29, R45, R8 ;  /* 0x0000002d1d087226 */ /* 0x000fe20000000608 */
[----:B0-----:R-:W-:Y:S02]  /*3910*/  PRMT R46, R47, 0x3340, R46 ;  /* 0x000033402f2e7816 */ /* 0x001fe4000000002e */
[----:B-1----:R-:W-:-:S04]  /*3920*/  PRMT R49, R50, 0x3340, R49 ;  /* 0x0000334032317816 */ /* 0x002fc80000000031 */
[----:B------:R-:W-:-:S05]  /*3930*/  PRMT R49, R49, 0x5410, R46 ;  /* 0x0000541031317816 */ /* 0x000fca000000002e */
[-C--:B------:R-:W-:Y:S02]  /*3940*/  IDP.4A.S8.S8 R6, R43, R49.reuse, R6 ;  /* 0x000000312b067226 */ /* 0x080fe40000000606 */
[-C--:B------:R-:W-:Y:S02]  /*3950*/  IDP.4A.S8.S8 R4, R41, R49.reuse, R4 ;  /* 0x0000003129047226 */ /* 0x080fe40000000604 */
[-C--:B------:R-:W-:Y:S02]  /*3960*/  IDP.4A.S8.S8 R2, R28, R49.reuse, R2 ;  /* 0x000000311c027226 */ /* 0x080fe40000000602 */
[----:B------:R-:W-:Y:S01]  /*3970*/  IDP.4A.S8.S8 R0, R29, R49, R0 ;  /* 0x000000311d007226 */ /* 0x000fe20000000600 */
[----:B------:R-:W-:Y:S06]  /*3980*/  BAR.SYNC.DEFER_BLOCKING 0x0 ;  /* 0x0000000000007b1d */ /* 0x000fec0000010000 */
[----:B------:R-:W-:Y:S05]  /*3990*/  BRA.U !UP0, `(.L_x_9) ;  /* 0xffffffc908f07547 */ /* 0x000fea000b83ffff */
[----:B------:R-:W-:Y:S02]  /*39a0*/  I2FP.F32.S32 R13, R13 ;  /* 0x0000000d000d7245 */ /* 0x000fe40000201400 */
[----:B------:R-:W-:Y:S02]  /*39b0*/  I2FP.F32.S32 R14, R14 ;  /* 0x0000000e000e7245 */ /* 0x000fe40000201400 */
[----:B------:R-:W-:Y:S02]  /*39c0*/  I2FP.F32.S32 R15, R15 ;  /* 0x0000000f000f7245 */ /* 0x000fe40000201400 */
[----:B------:R-:W-:Y:S02]  /*39d0*/  I2FP.F32.S32 R16, R16 ;  /* 0x0000001000107245 */ /* 0x000fe40000201400 */
[----:B------:R-:W-:Y:S02]  /*39e0*/  I2FP.F32.S32 R17, R17 ;  /* 0x0000001100117245 */ /* 0x000fe40000201400 */
[----:B------:R-:W-:-:S02]  /*39f0*/  I2FP.F32.S32 R18, R18 ;  /* 0x0000001200127245 */ /* 0x000fc40000201400 */
        /* <DEDUP_REMOVED lines=9> */
[----:B------:R-:W-:-:S07]  /*3a90*/  I2FP.F32.S32 R0, R0 ;  /* 0x0000000000007245 */ /* 0x000fce0000201400 */
.L_x_0:
[----:B------:R-:W0:Y:S01]  /*3aa0*/  S2R R24, SR_TID.Y ;  /* 0x0000000000187919 */ /* 0x000e220000002200 */
[----:B----4-:R-:W4:Y:S01]  /*3ab0*/  LDCU UR8, c[0x0][0x398] ;  /* 0x00007300ff0877ac */ /* 0x010f220008000800 */
[----:B------:R-:W-:Y:S01]  /*3ac0*/  BSSY.RECONVERGENT B0, `(.L_x_10) ;  /* 0x0000026000007945 */ /* 0x000fe20003800200 */
[----:B------:R-:W0:Y:S01]  /*3ad0*/  S2R R9, SR_CTAID.Y ;  /* 0x0000000000097919 */ /* 0x000e220000002600 */
[----:B------:R-:W5:Y:S01]  /*3ae0*/  S2R R22, SR_TID.X ;  /* 0x0000000000167919 */ /* 0x000f620000002100 */
[----:B------:R-:W5:Y:S01]  /*3af0*/  S2R R3, SR_CTAID.X ;  /* 0x0000000000037919 */ /* 0x000f620000002500 */
[----:B0-----:R-:W-:-:S04]  /*3b00*/  IMAD R9, R9, 0x10, R24 ;  /* 0x0000001009097824 */ /* 0x001fc800078e0218 */
[----:B------:R-:W-:-:S04]  /*3b10*/  IMAD.SHL.U32 R9, R9, 0x4, RZ ;  /* 0x0000000409097824 */ /* 0x000fc800078e00ff */
[C---:B-1----:R-:W-:Y:S01]  /*3b20*/  VIADD R21, R9.reuse, 0x1 ;  /* 0x0000000109157836 */ /* 0x042fe20000000000 */
[C---:B----4-:R-:W-:Y:S01]  /*3b30*/  ISETP.GE.AND P3, PT, R9.reuse, UR8, PT ;  /* 0x0000000809007c0c */ /* 0x050fe2000bf66270 */
[C---:B------:R-:W-:Y:S02]  /*3b40*/  VIADD R7, R9.reuse, 0x2 ;  /* 0x0000000209077836 */ /* 0x040fe40000000000 */
[----:B------:R-:W-:Y:S01]  /*3b50*/  VIADD R5, R9, 0x3 ;  /* 0x0000000309057836 */ /* 0x000fe20000000000 */
[----:B------:R-:W-:Y:S01]  /*3b60*/  ISETP.GE.AND P2, PT, R21, UR8, PT ;  /* 0x0000000815007c0c */ /* 0x000fe2000bf46270 */
[----:B-----5:R-:W-:Y:S01]  /*3b70*/  IMAD R3, R3, 0x10, R22 ;  /* 0x0000001003037824 */ /* 0x020fe200078e0216 */
[----:B------:R-:W-:Y:S02]  /*3b80*/  ISETP.GE.AND P0, PT, R7, UR8, PT ;  /* 0x0000000807007c0c */ /* 0x000fe4000bf06270 */
[----:B------:R-:W-:Y:S01]  /*3b90*/  ISETP.GE.AND P1, PT, R5, UR8, PT ;  /* 0x0000000805007c0c */ /* 0x000fe2000bf26270 */
[----:B------:R-:W-:-:S04]  /*3ba0*/  IMAD.SHL.U32 R3, R3, 0x4, RZ ;  /* 0x0000000403037824 */ /* 0x000fc800078e00ff */
[----:B------:R-:W-:Y:S08]  /*3bb0*/  @P3 BRA `(.L_x_11) ;  /* 0x0000000000583947 */ /* 0x000ff00003800000 */
[----:B------:R-:W0:Y:S01]  /*3bc0*/  LDCU UR9, c[0x0][0x39c] ;  /* 0x00007380ff0977ac */ /* 0x000e220008000800 */
[C---:B------:R-:W-:Y:S02]  /*3bd0*/  VIADD R25, R3.reuse, 0x1 ;  /* 0x0000000103197836 */ /* 0x040fe40000000000 */
[C---:B------:R-:W-:Y:S01]  /*3be0*/  VIADD R26, R3.reuse, 0x2 ;  /* 0x00000002031a7836 */ /* 0x040fe20000000000 */
[----:B------:R-:W1:Y:S01]  /*3bf0*/  LDCU.64 UR4, c[0x0][0x390] ;  /* 0x00007200ff0477ac */ /* 0x000e620008000a00 */
[C---:B------:R-:W-:Y:S01]  /*3c00*/  VIADD R27, R3.reuse, 0x3 ;  /* 0x00000003031b7836 */ /* 0x040fe20000000000 */
[----:B0-----:R-:W-:Y:S01]  /*3c10*/  ISETP.GE.AND P6, PT, R3, UR9, PT ;  /* 0x0000000903007c0c */ /* 0x001fe2000bfc6270 */
[----:B------:R-:W-:Y:S01]  /*3c20*/  IMAD R24, R9, UR9, RZ ;  /* 0x0000000909187c24 */ /* 0x000fe2000f8e02ff */
[----:B------:R-:W-:Y:S02]  /*3c30*/  ISETP.GE.AND P3, PT, R25, UR9, PT ;  /* 0x0000000919007c0c */ /* 0x000fe4000bf66270 */
[----:B------:R-:W-:-:S02]  /*3c40*/  ISETP.GE.AND P5, PT, R26, UR9, PT ;  /* 0x000000091a007c0c */ /* 0x000fc4000bfa6270 */
[----:B------:R-:W-:-:S07]  /*3c50*/  IADD3 R25, P4, PT, R3, R24, RZ ;  /* 0x0000001803197210 */ /* 0x000fce0007f9e0ff */
[----:B------:R-:W0:Y:S01]  /*3c60*/  @!P6 LDC.64 R22, c[0x0][0x390] ;  /* 0x0000e400ff16eb82 */ /* 0x000e220000000a00 */
[----:B------:R-:W-:-:S04]  /*3c70*/  @!P6 IMAD.IADD R9, R3, 0x1, R24 ;  /* 0x000000010309e824 */ /* 0x000fc800078e0218 */
[----:B0-----:R-:W-:Y:S01]  /*3c80*/  @!P6 IMAD.WIDE R22, R9, 0x4, R22 ;  /* 0x000000040916e825 */ /* 0x001fe200078e0216 */
[----:B------:R-:W-:-:S04]  /*3c90*/  SHF.R.S32.HI R9, RZ, 0x1f, R3 ;  /* 0x0000001fff097819 */ /* 0x000fc80000011403 */
[----:B---3--:R0:W-:Y:S01]  /*3ca0*/  @!P6 STG.E desc[UR6][R22.64], R13 ;  /* 0x0000000d1600e986 */ /* 0x0081e2000c101906 */
[----:B------:R-:W-:Y:S02]  /*3cb0*/  ISETP.GE.AND P6, PT, R27, UR9, PT ;  /* 0x000000091b007c0c */ /* 0x000fe4000bfc6270 */
[----:B------:R-:W-:Y:S02]  /*3cc0*/  LEA.HI.X.SX32 R26, R24, R9, 0x1, P4 ;  /* 0x00000009181a7211 */ /* 0x000fe400020f0eff */
[----:B-1----:R-:W-:-:S04]  /*3cd0*/  LEA R24, P4, R25, UR4, 0x2 ;  /* 0x0000000419187c11 */ /* 0x002fc8000f8810ff */
[----:B------:R-:W-:-:S05]  /*3ce0*/  LEA.HI.X R25, R25, UR5, R26, 0x2, P4 ;  /* 0x0000000519197c11 */ /* 0x000fca000a0f141a */
[----:B------:R0:W-:Y:S04]  /*3cf0*/  @!P3 STG.E desc[UR6][R24.64+0x4], R14 ;  /* 0x0000040e1800b986 */ /* 0x0001e8000c101906 */
[----:B------:R0:W-:Y:S04]  /*3d00*/  @!P5 STG.E desc[UR6][R24.64+0x8], R15 ;  /* 0x0000080f1800d986 */ /* 0x0001e8000c101906 */
[----:B------:R0:W-:Y:S02]  /*3d10*/  @!P6 STG.E desc[UR6][R24.64+0xc], R16 ;  /* 0x00000c101800e986 */ /* 0x0001e4000c101906 */
.L_x_11:
[----:B---3--:R-:W-:Y:S05]  /*3d20*/  BSYNC.RECONVERGENT B0 ;  /* 0x0000000000007941 */ /* 0x008fea0003800200 */
.L_x_10:
[----:B------:R-:W-:Y:S04]  /*3d30*/  BSSY.RECONVERGENT B0, `(.L_x_12) ;  /* 0x0000018000007945 */ /* 0x000fe80003800200 */
[----:B------:R-:W-:Y:S05]  /*3d40*/  @P2 BRA `(.L_x_13) ;  /* 0x0000000000582947 */ /* 0x000fea0003800000 */
[----:B------:R-:W1:Y:S01]  /*3d50*/  LDCU UR4, c[0x0][0x39c] ;  /* 0x00007380ff0477ac */ /* 0x000e620008000800 */
[C---:B------:R-:W-:Y:S01]  /*3d60*/  VIADD R9, R3.reuse, 0x1 ;  /* 0x0000000103097836 */ /* 0x040fe20000000000 */
[----:B------:R-:W3:Y:S01]  /*3d70*/  LDCU.64 UR10, c[0x0][0x390] ;  /* 0x00007200ff0a77ac */ /* 0x000ee20008000a00 */
[----:B-1----:R-:W-:Y:S01]  /*3d80*/  ISETP.GE.AND P5, PT, R3, UR4, PT ;  /* 0x0000000403007c0c */ /* 0x002fe2000bfa6270 */
[----:B0-----:R-:W-:Y:S02]  /*3d90*/  IMAD R16, R21, UR4, RZ ;  /* 0x0000000415107c24 */ /* 0x001fe4000f8e02ff */
[----:B------:R-:W-:Y:S01]  /*3da0*/  ISETP.GE.AND P4, PT, R9, UR4, PT ;  /* 0x0000000409007c0c */ /* 0x000fe2000bf86270 */
[C---:B------:R-:W-:Y:S02]  /*3db0*/  VIADD R9, R3.reuse, 0x2 ;  /* 0x0000000203097836 */ /* 0x040fe40000000000 */
[----:B------:R-:W-:Y:S01]  /*3dc0*/  VIADD R21, R3, 0x3 ;  /* 0x0000000303157836 */ /* 0x000fe20000000000 */
[----:B------:R-:W-:-:S02]  /*3dd0*/  SHF.R.S32.HI R22, RZ, 0x1f, R16 ;  /* 0x0000001fff167819 */ /* 0x000fc40000011410 */
[----:B------:R-:W-:Y:S02]  /*3de0*/  IADD3 R13, P6, PT, R3, R16, RZ ;  /* 0x00000010030d7210 */ /* 0x000fe40007fde0ff */
[----:B------:R-:W-:Y:S02]  /*3df0*/  ISETP.GE.AND P3, PT, R9, UR4, PT ;  /* 0x0000000409007c0c */ /* 0x000fe4000bf66270 */
[----:B------:R-:W-:Y:S01]  /*3e00*/  ISETP.GE.AND P2, PT, R21, UR4, PT ;  /* 0x0000000415007c0c */ /* 0x000fe2000bf46270 */
[----:B------:R-:W0:Y:S01]  /*3e10*/  @!P5 LDC.64 R14, c[0x0][0x390] ;  /* 0x0000e400ff0edb82 */ /* 0x000e220000000a00 */
[C---:B------:R-:W-:Y:S01]  /*3e20*/  @!P5 IMAD.IADD R9, R3.reuse, 0x1, R16 ;  /* 0x000000010309d824 */ /* 0x040fe200078e0210 */
[----:B------:R-:W-:Y:S02]  /*3e30*/  LEA.HI.X.SX32 R16, R3, R22, 0x1, P6 ;  /* 0x0000001603107211 */ /* 0x000fe400030f0eff */
[----:B---3--:R-:W-:-:S04]  /*3e40*/  LEA R22, P6, R13, UR10, 0x2 ;  /* 0x0000000a0d167c11 */ /* 0x008fc8000f8c10ff */
[----:B------:R-:W-:Y:S01]  /*3e50*/  LEA.HI.X R23, R13, UR11, R16, 0x2, P6 ;  /* 0x0000000b0d177c11 */ /* 0x000fe2000b0f1410 */
[----:B0-----:R-:W-:-:S05]  /*3e60*/  @!P5 IMAD.WIDE R14, R9, 0x4, R14 ;  /* 0x00000004090ed825 */ /* 0x001fca00078e020e */
[----:B------:R1:W-:Y:S04]  /*3e70*/  @!P5 STG.E desc[UR6][R14.64], R17 ;  /* 0x000000110e00d986 */ /* 0x0003e8000c101906 */
[----:B------:R1:W-:Y:S04]  /*3e80*/  @!P4 STG.E desc[UR6][R22.64+0x4], R18 ;  /* 0x000004121600c986 */ /* 0x0003e8000c101906 */
[----:B------:R1:W-:Y:S04]  /*3e90*/  @!P3 STG.E desc[UR6][R22.64+0x8], R19 ;  /* 0x000008131600b986 */ /* 0x0003e8000c101906 */
[----:B------:R1:W-:Y:S02]  /*3ea0*/  @!P2 STG.E desc[UR6][R22.64+0xc], R20 ;  /* 0x00000c141600a986 */ /* 0x0003e4000c101906 */
.L_x_13:
[----:B------:R-:W-:Y:S05]  /*3eb0*/  BSYNC.RECONVERGENT B0 ;  /* 0x0000000000007941 */ /* 0x000fea0003800200 */
.L_x_12:
[----:B------:R-:W-:Y:S04]  /*3ec0*/  BSSY.RECONVERGENT B0, `(.L_x_14) ;  /* 0x0000018000007945 */ /* 0x000fe80003800200 */
[----:B------:R-:W-:Y:S05]  /*3ed0*/  @P0 BRA `(.L_x_15) ;  /* 0x0000000000580947 */ /* 0x000fea0003800000 */
[----:B------:R-:W3:Y:S01]  /*3ee0*/  LDCU UR4, c[0x0][0x39c] ;  /* 0x00007380ff0477ac */ /* 0x000ee20008000800 */
[C---:B------:R-:W-:Y:S02]  /*3ef0*/  VIADD R9, R3.reuse, 0x1 ;  /* 0x0000000103097836 */ /* 0x040fe40000000000 */
[C---:B0-----:R-:W-:Y:S01]  /*3f00*/  VIADD R13, R3.reuse, 0x3 ;  /* 0x00000003030d7836 */ /* 0x041fe20000000000 */
[----:B------:R-:W0:Y:S01]  /*3f10*/  LDCU.64 UR10, c[0x0][0x390] ;  /* 0x00007200ff0a77ac */ /* 0x000e220008000a00 */
[----:B---3--:R-:W-:Y:S01]  /*3f20*/  ISETP.GE.AND P2, PT, R3, UR4, PT ;  /* 0x0000000403007c0c */ /* 0x008fe2000bf46270 */
[----:B------:R-:W-:Y:S01]  /*3f30*/  IMAD R16, R7, UR4, RZ ;  /* 0x0000000407107c24 */ /* 0x000fe2000f8e02ff */
[----:B------:R-:W-:Y:S01]  /*3f40*/  ISETP.GE.AND P3, PT, R9, UR4, PT ;  /* 0x0000000409007c0c */ /* 0x000fe2000bf66270 */
[----:B------:R-:W-:Y:S01]  /*3f50*/  VIADD R7, R3, 0x2 ;  /* 0x0000000203077836 */ /* 0x000fe20000000000 */
[----:B------:R-:W-:Y:S02]  /*3f60*/  ISETP.GE.AND P5, PT, R13, UR4, PT ;  /* 0x000000040d007c0c */ /* 0x000fe4000bfa6270 */
[----:B-1----:R-:W-:-:S02]  /*3f70*/  SHF.R.S32.HI R18, RZ, 0x1f, R16 ;  /* 0x0000001fff127819 */ /* 0x002fc40000011410 */
[----:B------:R-:W-:Y:S02]  /*3f80*/  IADD3 R9, P0, PT, R3, R16, RZ ;  /* 0x0000001003097210 */ /* 0x000fe40007f1e0ff */
[----:B------:R-:W-:Y:S02]  /*3f90*/  ISETP.GE.AND P4, PT, R7, UR4, PT ;  /* 0x0000000407007c0c */ /* 0x000fe4000bf86270 */
[C---:B------:R-:W-:Y:S01]  /*3fa0*/  LEA.HI.X.SX32 R18, R3.reuse, R18, 0x1, P0 ;  /* 0x0000001203127211 */ /* 0x040fe200000f0eff */
[----:B------:R-:W1:Y:S01]  /*3fb0*/  @!P2 LDC.64 R14, c[0x0][0x390] ;  /* 0x0000e400ff0eab82 */ /* 0x000e620000000a00 */
[----:B------:R-:W-:Y:S01]  /*3fc0*/  @!P2 IMAD.IADD R7, R3, 0x1, R16 ;  /* 0x000000010307a824 */ /* 0x000fe200078e0210 */
[----:B0-----:R-:W-:-:S04]  /*3fd0*/  LEA R16, P0, R9, UR10, 0x2 ;  /* 0x0000000a09107c11 */ /* 0x001fc8000f8010ff */
[----:B------:R-:W-:Y:S01]  /*3fe0*/  LEA.HI.X R17, R9, UR11, R18, 0x2, P0 ;  /* 0x0000000b09117c11 */ /* 0x000fe200080f1412 */
[----:B-1----:R-:W-:-:S05]  /*3ff0*/  @!P2 IMAD.WIDE R14, R7, 0x4, R14 ;  /* 0x00000004070ea825 */ /* 0x002fca00078e020e */
[----:B------:R3:W-:Y:S04]  /*4000*/  @!P2 STG.E desc[UR6][R14.64], R12 ;  /* 0x0000000c0e00a986 */ /* 0x0007e8000c101906 */
[----:B------:R3:W-:Y:S04]  /*4010*/  @!P3 STG.E desc[UR6][R16.64+0x4], R11 ;  /* 0x0000040b1000b986 */ /* 0x0007e8000c101906 */
[----:B------:R3:W-:Y:S04]  /*4020*/  @!P4 STG.E desc[UR6][R16.64+0x8], R10 ;  /* 0x0000080a1000c986 */ /* 0x0007e8000c101906 */
[----:B------:R3:W-:Y:S02]  /*4030*/  @!P5 STG.E desc[UR6][R16.64+0xc], R8 ;  /* 0x00000c081000d986 */ /* 0x0007e4000c101906 */
.L_x_15:
[----:B------:R-:W-:Y:S05]  /*4040*/  BSYNC.RECONVERGENT B0 ;  /* 0x0000000000007941 */ /* 0x000fea0003800200 */
.L_x_14:
[----:B------:R-:W-:Y:S05]  /*4050*/  @P1 EXIT ;  /* 0x000000000000194d */ /* 0x000fea0003800000 */
[----:B------:R-:W4:Y:S01]  /*4060*/  LDCU UR4, c[0x0][0x39c] ;  /* 0x00007380ff0477ac */ /* 0x000f220008000800 */
[C---:B------:R-:W-:Y:S02]  /*4070*/  VIADD R7, R3.reuse, 0x1 ;  /* 0x0000000103077836 */ /* 0x040fe40000000000 */
[C---:B---3--:R-:W-:Y:S01]  /*4080*/  VIADD R11, R3.reuse, 0x3 ;  /* 0x00000003030b7836 */ /* 0x048fe20000000000 */
[----:B------:R-:W3:Y:S01]  /*4090*/  LDCU.64 UR8, c[0x0][0x390] ;  /* 0x00007200ff0877ac */ /* 0x000ee20008000a00 */
[----:B----4-:R-:W-:Y:S01]  /*40a0*/  ISETP.GE.AND P1, PT, R3, UR4, PT ;  /* 0x0000000403007c0c */ /* 0x010fe2000bf26270 */
[----:B------:R-:W-:Y:S01]  /*40b0*/  IMAD R10, R5, UR4, RZ ;  /* 0x00000004050a7c24 */ /* 0x000fe2000f8e02ff */
[----:B------:R-:W-:Y:S01]  /*40c0*/  ISETP.GE.AND P2, PT, R7, UR4, PT ;  /* 0x0000000407007c0c */ /* 0x000fe2000bf46270 */
[----:B------:R-:W-:Y:S01]  /*40d0*/  VIADD R5, R3, 0x2 ;  /* 0x0000000203057836 */ /* 0x000fe20000000000 */
[----:B------:R-:W-:Y:S02]  /*40e0*/  ISETP.GE.AND P4, PT, R11, UR4, PT ;  /* 0x000000040b007c0c */ /* 0x000fe4000bf86270 */
[----:B------:R-:W-:-:S02]  /*40f0*/  SHF.R.S32.HI R12, RZ, 0x1f, R10 ;  /* 0x0000001fff0c7819 */ /* 0x000fc4000001140a */
[----:B------:R-:W-:Y:S02]  /*4100*/  IADD3 R7, P0, PT, R3, R10, RZ ;  /* 0x0000000a03077210 */ /* 0x000fe40007f1e0ff */
[----:B------:R-:W-:Y:S02]  /*4110*/  ISETP.GE.AND P3, PT, R5, UR4, PT ;  /* 0x0000000405007c0c */ /* 0x000fe4000bf66270 */
[C---:B------:R-:W-:Y:S01]  /*4120*/  LEA.HI.X.SX32 R12, R3.reuse, R12, 0x1, P0 ;  /* 0x0000000c030c7211 */ /* 0x040fe200000f0eff */
[----:B------:R-:W4:Y:S01]  /*4130*/  @!P1 LDC.64 R8, c[0x0][0x390] ;  /* 0x0000e400ff089b82 */ /* 0x000f220000000a00 */
[----:B------:R-:W-:Y:S01]  /*4140*/  @!P1 IMAD.IADD R5, R3, 0x1, R10 ;  /* 0x0000000103059824 */ /* 0x000fe200078e020a */
[----:B---3--:R-:W-:-:S04]  /*4150*/  LEA R10, P0, R7, UR8, 0x2 ;  /* 0x00000008070a7c11 */ /* 0x008fc8000f8010ff */
[----:B------:R-:W-:Y:S01]  /*4160*/  LEA.HI.X R11, R7, UR9, R12, 0x2, P0 ;  /* 0x00000009070b7c11 */ /* 0x000fe200080f140c */
[----:B----4-:R-:W-:-:S05]  /*4170*/  @!P1 IMAD.WIDE R8, R5, 0x4, R8 ;  /* 0x0000000405089825 */ /* 0x010fca00078e0208 */
[----:B------:R3:W-:Y:S04]  /*4180*/  @!P1 STG.E desc[UR6][R8.64], R6 ;  /* 0x0000000608009986 */ /* 0x0007e8000c101906 */
[----:B------:R3:W-:Y:S04]  /*4190*/  @!P2 STG.E desc[UR6][R10.64+0x4], R4 ;  /* 0x000004040a00a986 */ /* 0x0007e8000c101906 */
[----:B------:R3:W-:Y:S01]  /*41a0*/  @!P3 STG.E desc[UR6][R10.64+0x8], R2 ;  /* 0x000008020a00b986 */ /* 0x0007e2000c101906 */
[----:B------:R-:W-:Y:S05]  /*41b0*/  @P4 EXIT ;  /* 0x000000000000494d */ /* 0x000fea0003800000 */
[----:B------:R-:W-:Y:S01]  /*41c0*/  STG.E desc[UR6][R10.64+0xc], R0 ;  /* 0x00000c000a007986 */ /* 0x000fe2000c101906 */
[----:B------:R-:W-:Y:S05]  /*41d0*/  EXIT ;  /* 0x000000000000794d */ /* 0x000fea0003800000 */
.L_x_16:
[----:B------:R-:W-:-:S00]  /*41e0*/  BRA `(.L_x_16) ;  /* 0xfffffffc00fc7947 */ /* 0x000fc0000383ffff */
[----:B------:R-:W-:-:S00]  /*41f0*/  NOP ;  /* 0x0000000000007918 */ /* 0x000fc00000000000 */
        /* <DEDUP_REMOVED lines=8> */
.L_x_17:


//--------------------- .nv.shared._Z19ternary_gemm_kernelPKaS0_Pfiii --------------------------
	.section	.nv.shared._Z19ternary_gemm_kernelPKaS0_Pfiii,"aw",@nobits
	.sectionflags	@""
.nv.shared._Z19ternary_gemm_kernelPKaS0_Pfiii:
	.zero		5632


//--------------------- .nv.shared.reserved.0     --------------------------
	.section	.nv.shared.reserved.0,"aw",@nobits
	.weak		__nv_reservedSMEM_offset_0_alias
	.size		__nv_reservedSMEM_offset_0_alias, 0, 64
	.other		__nv_reservedSMEM_offset_0_alias,@"STO_CUDA_RESERVED_SHARED STV_DEFAULT"
__nv_reservedSMEM_offset_0_alias:
	.zero		0
	.zero		64


//--------------------- .nv.constant0._Z19ternary_gemm_kernelPKaS0_Pfiii --------------------------
	.section	.nv.constant0._Z19ternary_gemm_kernelPKaS0_Pfiii,"a",@progbits
	.sectionflags	@""
	.align	4
.nv.constant0._Z19ternary_gemm_kernelPKaS0_Pfiii:
	.zero		932


//--------------------- SYMBOLS --------------------------

	.type		.nv.reservedSmem.offset0,@object
	.size		.nv.reservedSmem.offset0,0x4
	.type		.nv.reservedSmem.cap,@object
	.size		.nv.reservedSmem.cap,0x4
